	.target	sm_90a

	.elftype	@"ET_EXEC"


//--------------------- .note.nv.tkinfo           --------------------------
	.section	.note.nv.tkinfo,"",@"SHT_NOTE"
	.sectionflags	@"SHF_NOTE_NV_TKINFO"
	.tkinfo
        /*0018*/ 	.word	0x00000002
        /*0030*/ 	.string	""
        /*0030*/ 	.string	"ptxas"
        /*0030*/ 	.string	"Cuda compilation tools, release 13.0, V13.0.88"
        /*0030*/ 	.string	"Build cuda_13.0.r13.0/compiler.36424714_0"
        /*0030*/ 	.string	"-v  -suppress-debug-info  -lineinfo  -arch sm_90a "



//--------------------- .note.nv.cuinfo           --------------------------
	.section	.note.nv.cuinfo,"",@"SHT_NOTE"
	.sectionflags	@"SHF_NOTE_NV_CUINFO"
        /*0018*/ 	.short	0x0002
        /*001a*/ 	.short	0x005a
        /*001c*/ 	.short	0x0082
	.zero		2


//--------------------- .nv.info                  --------------------------
	.section	.nv.info,"",@"SHT_CUDA_INFO"
	.align	4


	//----- nvinfo : EIATTR_REGCOUNT
	.align		4
        /*0000*/ 	.byte	0x04, 0x2f
        /*0002*/ 	.short	(.L_1 - .L_0)
	.align		4
.L_0:
        /*0004*/ 	.word	index@(matmul_kernel)
        /*0008*/ 	.word	0x00000080


	//----- nvinfo : EIATTR_FRAME_SIZE
	.align		4
.L_1:
        /*000c*/ 	.byte	0x04, 0x11
        /*000e*/ 	.short	(.L_3 - .L_2)
	.align		4
.L_2:
        /*0010*/ 	.word	index@(matmul_kernel)
        /*0014*/ 	.word	0x000000e0


	//----- nvinfo : EIATTR_MIN_STACK_SIZE
	.align		4
.L_3:
        /*0018*/ 	.byte	0x04, 0x12
        /*001a*/ 	.short	(.L_5 - .L_4)
	.align		4
.L_4:
        /*001c*/ 	.word	index@(matmul_kernel)
        /*0020*/ 	.word	0x000000e0
.L_5:


//--------------------- .nv.compat                --------------------------
	.section	.nv.compat,"",@"SHT_CUDA_COMPAT_INFO"
	.align	4
        /*0000*/ 	.byte	0x02, 0x09, 0x01, 0x00, 0x02, 0x02, 0x04, 0x00, 0x02, 0x05, 0x05, 0x00, 0x03, 0x07, 0x01, 0x01
        /*0010*/ 	.byte	0x02, 0x03, 0x00, 0x00, 0x02, 0x06, 0x01, 0x00, 0x04, 0x0b, 0x08, 0x00, 0x00, 0x00, 0x00, 0x00
        /*0020*/ 	.byte	0x00, 0x00, 0x00, 0x00


//--------------------- .nv.info.matmul_kernel    --------------------------
	.section	.nv.info.matmul_kernel,"",@"SHT_CUDA_INFO"
	.sectionflags	@""
	.align	4


	//----- nvinfo : EIATTR_CUDA_API_VERSION
	.align		4
        /*0000*/ 	.byte	0x04, 0x37
        /*0002*/ 	.short	(.L_7 - .L_6)
.L_6:
        /*0004*/ 	.word	0x00000082


	//----- nvinfo : EIATTR_KPARAM_INFO
	.align		4
.L_7:
        /*0008*/ 	.byte	0x04, 0x17
        /*000a*/ 	.short	(.L_9 - .L_8)
.L_8:
        /*000c*/ 	.word	0x00000000
        /*0010*/ 	.short	0x000d
        /*0012*/ 	.short	0x0048
        /*0014*/ 	.byte	0x00, 0xf4, 0x21, 0x00


	//----- nvinfo : EIATTR_KPARAM_INFO
	.align		4
.L_9:
        /*0018*/ 	.byte	0x04, 0x17
        /*001a*/ 	.short	(.L_11 - .L_10)
.L_10:
        /*001c*/ 	.word	0x00000000
        /*0020*/ 	.short	0x000c
        /*0022*/ 	.short	0x0040
        /*0024*/ 	.byte	0x00, 0xf4, 0x21, 0x00


	//----- nvinfo : EIATTR_KPARAM_INFO
	.align		4
.L_11:
        /*0028*/ 	.byte	0x04, 0x17
        /*002a*/ 	.short	(.L_13 - .L_12)
.L_12:
        /*002c*/ 	.word	0x00000000
        /*0030*/ 	.short	0x000b
        /*0032*/ 	.short	0x0038
        /*0034*/ 	.byte	0x00, 0xf0, 0x11, 0x00


	//----- nvinfo : EIATTR_KPARAM_INFO
	.align		4
.L_13:
        /*0038*/ 	.byte	0x04, 0x17
        /*003a*/ 	.short	(.L_15 - .L_14)
.L_14:
        /*003c*/ 	.word	0x00000000
        /*0040*/ 	.short	0x000a
        /*0042*/ 	.short	0x0034
        /*0044*/ 	.byte	0x00, 0xf0, 0x11, 0x00


	//----- nvinfo : EIATTR_KPARAM_INFO
	.align		4
.L_15:
        /*0048*/ 	.byte	0x04, 0x17
        /*004a*/ 	.short	(.L_17 - .L_16)
.L_16:
        /*004c*/ 	.word	0x00000000
        /*0050*/ 	.short	0x0009
        /*0052*/ 	.short	0x0030
        /*0054*/ 	.byte	0x00, 0xf0, 0x11, 0x00


	//----- nvinfo : EIATTR_KPARAM_INFO
	.align		4
.L_17:
        /*0058*/ 	.byte	0x04, 0x17
        /*005a*/ 	.short	(.L_19 - .L_18)
.L_18:
        /*005c*/ 	.word	0x00000000
        /*0060*/ 	.short	0x0008
        /*0062*/ 	.short	0x002c
        /*0064*/ 	.byte	0x00, 0xf0, 0x11, 0x00


	//----- nvinfo : EIATTR_KPARAM_INFO
	.align		4
.L_19:
        /*0068*/ 	.byte	0x04, 0x17
        /*006a*/ 	.short	(.L_21 - .L_20)
.L_20:
        /*006c*/ 	.word	0x00000000
        /*0070*/ 	.short	0x0007
        /*0072*/ 	.short	0x0028
        /*0074*/ 	.byte	0x00, 0xf0, 0x11, 0x00


	//----- nvinfo : EIATTR_KPARAM_INFO
	.align		4
.L_21:
        /*0078*/ 	.byte	0x04, 0x17
        /*007a*/ 	.short	(.L_23 - .L_22)
.L_22:
        /*007c*/ 	.word	0x00000000
        /*0080*/ 	.short	0x0006
        /*0082*/ 	.short	0x0024
        /*0084*/ 	.byte	0x00, 0xf0, 0x11, 0x00


	//----- nvinfo : EIATTR_KPARAM_INFO
	.align		4
.L_23:
        /*0088*/ 	.byte	0x04, 0x17
        /*008a*/ 	.short	(.L_25 - .L_24)
.L_24:
        /*008c*/ 	.word	0x00000000
        /*0090*/ 	.short	0x0005
        /*0092*/ 	.short	0x0020
        /*0094*/ 	.byte	0x00, 0xf0, 0x11, 0x00


	//----- nvinfo : EIATTR_KPARAM_INFO
	.align		4
.L_25:
        /*0098*/ 	.byte	0x04, 0x17
        /*009a*/ 	.short	(.L_27 - .L_26)
.L_26:
        /*009c*/ 	.word	0x00000000
        /*00a0*/ 	.short	0x0004
        /*00a2*/ 	.short	0x001c
        /*00a4*/ 	.byte	0x00, 0xf0, 0x11, 0x00


	//----- nvinfo : EIATTR_KPARAM_INFO
	.align		4
.L_27:
        /*00a8*/ 	.byte	0x04, 0x17
        /*00aa*/ 	.short	(.L_29 - .L_28)
.L_28:
        /*00ac*/ 	.word	0x00000000
        /*00b0*/ 	.short	0x0003
        /*00b2*/ 	.short	0x0018
        /*00b4*/ 	.byte	0x00, 0xf0, 0x11, 0x00


	//----- nvinfo : EIATTR_KPARAM_INFO
	.align		4
.L_29:
        /*00b8*/ 	.byte	0x04, 0x17
        /*00ba*/ 	.short	(.L_31 - .L_30)
.L_30:
        /*00bc*/ 	.word	0x00000000
        /*00c0*/ 	.short	0x0002
        /*00c2*/ 	.short	0x0010
        /*00c4*/ 	.byte	0x00, 0xf4, 0x21, 0x00


	//----- nvinfo : EIATTR_KPARAM_INFO
	.align		4
.L_31:
        /*00c8*/ 	.byte	0x04, 0x17
        /*00ca*/ 	.short	(.L_33 - .L_32)
.L_32:
        /*00cc*/ 	.word	0x00000000
        /*00d0*/ 	.short	0x0001
        /*00d2*/ 	.short	0x0008
        /*00d4*/ 	.byte	0x00, 0xf4, 0x21, 0x00


	//----- nvinfo : EIATTR_KPARAM_INFO
	.align		4
.L_33:
        /*00d8*/ 	.byte	0x04, 0x17
        /*00da*/ 	.short	(.L_35 - .L_34)
.L_34:
        /*00dc*/ 	.word	0x00000000
        /*00e0*/ 	.short	0x0000
        /*00e2*/ 	.short	0x0000
        /*00e4*/ 	.byte	0x00, 0xf4, 0x21, 0x00


	//----- nvinfo : EIATTR_SPARSE_MMA_MASK
	.align		4
.L_35:
        /*00e8*/ 	.byte	0x03, 0x50
        /*00ea*/ 	.short	0x0000


	//----- nvinfo : EIATTR_MAXREG_COUNT
	.align		4
        /*00ec*/ 	.byte	0x03, 0x1b
        /*00ee*/ 	.short	0x0080


	//----- nvinfo : EIATTR_NUM_BARRIERS
	.align		4
        /*00f0*/ 	.byte	0x02, 0x4c
        /*00f2*/ 	.byte	0x01
	.zero		1


	//----- nvinfo : EIATTR_ANNOTATIONS
	.align		4
        /*00f4*/ 	.byte	0x04, 0x55
        /*00f6*/ 	.short	(.L_37 - .L_36)


	//   ....[0]....
.L_36:
        /*00f8*/ 	.word	0x00000001
        /*00fc*/ 	.byte	0x10, 0x06, 0x00, 0x00, 0x01, 0x00, 0x00, 0x00, 0x60, 0x06, 0x00, 0x00, 0x01, 0x00, 0x00, 0x00
        /* <DEDUP_REMOVED lines=70> */
        /*056c*/ 	.byte	0xe0, 0x48, 0x00, 0x00, 0x01, 0x00, 0x00, 0x00, 0xa0, 0x4e, 0x00, 0x00


	//----- nvinfo : EIATTR_MERCURY_ISA_VERSION
	.align		4
.L_37:
        /*0578*/ 	.byte	0x03, 0x5f
        /*057a*/ 	.short	0x0101


	//----- nvinfo : EIATTR_EXIT_INSTR_OFFSETS
	.align		4
        /*057c*/ 	.byte	0x04, 0x1c
        /*057e*/ 	.short	(.L_39 - .L_38)


	//   ....[0]....
.L_38:
        /*0580*/ 	.word	0x000076b0


	//   ....[1]....
        /*0584*/ 	.word	0x000076d0


	//----- nvinfo : EIATTR_REQNTID
	.align		4
.L_39:
        /*0588*/ 	.byte	0x04, 0x10
        /*058a*/ 	.short	(.L_41 - .L_40)
.L_40:
        /*058c*/ 	.word	0x00000200
        /*0590*/ 	.word	0x00000001
        /*0594*/ 	.word	0x00000001


	//----- nvinfo : EIATTR_CBANK_PARAM_SIZE
	.align		4
.L_41:
        /*0598*/ 	.byte	0x03, 0x19
        /*059a*/ 	.short	0x0050


	//----- nvinfo : EIATTR_PARAM_CBANK
	.align		4
        /*059c*/ 	.byte	0x04, 0x0a
        /*059e*/ 	.short	(.L_43 - .L_42)
	.align		4
.L_42:
        /*05a0*/ 	.word	index@(.nv.constant0.matmul_kernel)
        /*05a4*/ 	.short	0x0210
        /*05a6*/ 	.short	0x0050


	//----- nvinfo : EIATTR_SW_WAR
	.align		4
.L_43:
        /*05a8*/ 	.byte	0x04, 0x36
        /*05aa*/ 	.short	(.L_45 - .L_44)
.L_44:
        /*05ac*/ 	.word	0x00000008
.L_45:


//--------------------- .nv.callgraph             --------------------------
	.section	.nv.callgraph,"",@"SHT_CUDA_CALLGRAPH"
	.align	4
	.sectionentsize	8
	.align		4
        /*0000*/ 	.word	0x00000000
	.align		4
        /*0004*/ 	.word	0xffffffff
	.align		4
        /*0008*/ 	.word	0x00000000
	.align		4
        /*000c*/ 	.word	0xfffffffe
	.align		4
        /*0010*/ 	.word	0x00000000
	.align		4
        /*0014*/ 	.word	0xfffffffd
	.align		4
        /*0018*/ 	.word	0x00000000
	.align		4
        /*001c*/ 	.word	0xfffffffc


//--------------------- .text.matmul_kernel       --------------------------
	.section	.text.matmul_kernel,"ax",@progbits
	.align	128
        .global         matmul_kernel
        .type           matmul_kernel,@function
        .size           matmul_kernel,(.L_x_4 - matmul_kernel)
        .other          matmul_kernel,@"STO_CUDA_ENTRY STV_DEFAULT"
matmul_kernel:
.text.matmul_kernel:
[----:B------:R-:W0:Y:S08]  /*0000*/  LDC R1, c[0x0][0x28] ;  /* 0x00000a00ff017b82 */ /* 0x000e300000000800 */
[----:B------:R-:W1:Y:S01]  /*0010*/  LDC.64 R16, c[0x0][0x228] ;  /* 0x00008a00ff107b82 */ /* 0x000e620000000a00 */
[----:B------:R-:W2:Y:S01]  /*0020*/  S2R R5, SR_CTAID.X ;  /* 0x0000000000057919 */ /* 0x000ea20000002500 */
[----:B0-----:R-:W-:Y:S01]  /*0030*/  VIADD R1, R1, 0xffffff20 ;  /* 0xffffff2001017836 */ /* 0x001fe20000000000 */
[----:B------:R-:W-:Y:S01]  /*0040*/  UMOV UR4, 0x400 ;  /* 0x0000040000047882 */ /* 0x000fe20000000000 */
[----:B------:R-:W-:Y:S01]  /*0050*/  ULDC.64 UR14, c[0x0][0x208] ;  /* 0x00008200000e7ab9 */ /* 0x000fe20000000a00 */
[----:B------:R-:W0:Y:S01]  /*0060*/  S2R R101, SR_TID.X ;  /* 0x0000000000657919 */ /* 0x000e220000002100 */
[----:B------:R-:W-:-:S02]  /*0070*/  ULDC UR13, c[0x0][0x230] ;  /* 0x00008c00000d7ab9 */ /* 0x000fc40000000800 */
[----:B------:R-:W3:Y:S08]  /*0080*/  LDC R14, c[0x0][0x230] ;  /* 0x00008c00ff0e7b82 */ /* 0x000ef00000000800 */
[----:B------:R-:W4:Y:S01]  /*0090*/  S2UR UR12, SR_CgaCtaId ;  /* 0x00000000000c79c3 */ /* 0x000f220000008800 */
[----:B-1----:R-:W-:-:S05]  /*00a0*/  VIADD R0, R17, 0x7f ;  /* 0x0000007f11007836 */ /* 0x002fca0000000000 */
[----:B------:R-:W-:Y:S01]  /*00b0*/  SHF.R.S32.HI R3, RZ, 0x1f, R0 ;  /* 0x0000001fff037819 */ /* 0x000fe20000011400 */
[----:B---3--:R-:W-:-:S03]  /*00c0*/  VIADD R14, R14, 0x3f ;  /* 0x0000003f0e0e7836 */ /* 0x008fc60000000000 */
[----:B------:R-:W-:Y:S02]  /*00d0*/  LEA.HI R3, R3, R0, RZ, 0x7 ;  /* 0x0000000003037211 */ /* 0x000fe400078f38ff */
[----:B--2---:R-:W-:Y:S02]  /*00e0*/  IABS R8, R5 ;  /* 0x0000000500087213 */ /* 0x004fe40000000000 */
[----:B------:R-:W-:Y:S02]  /*00f0*/  SHF.R.S32.HI R3, RZ, 0x7, R3 ;  /* 0x00000007ff037819 */ /* 0x000fe40000011403 */
[C---:B0-----:R-:W-:Y:S01]  /*0100*/  LEA.HI R100, R101.reuse, 0x2, RZ, 0x18 ;  /* 0x0000000265647811 */ /* 0x041fe200078fc0ff */
[----:B----4-:R-:W-:Y:S01]  /*0110*/  ULEA UR12, UR12, UR4, 0x18 ;  /* 0x000000040c0c7291 */ /* 0x010fe2000f8ec03f */
[----:B------:R-:W-:Y:S01]  /*0120*/  LEA.HI R99, R101, 0x6, RZ, 0x18 ;  /* 0x0000000665637811 */ /* 0x000fe200078fc0ff */
[----:B------:R-:W-:Y:S01]  /*0130*/  IMAD.SHL.U32 R4, R3, 0x8, RZ ;  /* 0x0000000803047824 */ /* 0x000fe200078e00ff */
[----:B------:R-:W-:-:S02]  /*0140*/  LEA.HI R98, R101, 0xa, RZ, 0x18 ;  /* 0x0000000a65627811 */ /* 0x000fc400078fc0ff */
[C---:B------:R-:W-:Y:S02]  /*0150*/  LEA.HI R97, R101.reuse, 0xe, RZ, 0x18 ;  /* 0x0000000e65617811 */ /* 0x040fe400078fc0ff */
[-C--:B------:R-:W-:Y:S02]  /*0160*/  IABS R7, R4.reuse ;  /* 0x0000000400077213 */ /* 0x080fe40000000000 */
[----:B------:R-:W-:Y:S02]  /*0170*/  IABS R10, R4 ;  /* 0x00000004000a7213 */ /* 0x000fe40000000000 */
[----:B------:R-:W0:Y:S01]  /*0180*/  I2F.RP R0, R7 ;  /* 0x0000000700007306 */ /* 0x000e220000209400 */
[C---:B------:R-:W-:Y:S02]  /*0190*/  LEA.HI R96, R101.reuse, 0x12, RZ, 0x18 ;  /* 0x0000001265607811 */ /* 0x040fe400078fc0ff */
[C---:B------:R-:W-:Y:S02]  /*01a0*/  LEA.HI R95, R101.reuse, 0x16, RZ, 0x18 ;  /* 0x00000016655f7811 */ /* 0x040fe400078fc0ff */
[----:B------:R-:W-:-:S02]  /*01b0*/  LEA.HI R102, R101, 0x1a, RZ, 0x18 ;  /* 0x0000001a65667811 */ /* 0x000fc400078fc0ff */
[C---:B------:R-:W-:Y:S02]  /*01c0*/  LEA.HI R103, R101.reuse, 0x1e, RZ, 0x18 ;  /* 0x0000001e65677811 */ /* 0x040fe400078fc0ff */
[C---:B------:R-:W-:Y:S02]  /*01d0*/  LEA.HI R104, R101.reuse, 0x22, RZ, 0x18 ;  /* 0x0000002265687811 */ /* 0x040fe400078fc0ff */
[C---:B------:R-:W-:Y:S02]  /*01e0*/  LEA.HI R105, R101.reuse, 0x26, RZ, 0x18 ;  /* 0x0000002665697811 */ /* 0x040fe400078fc0ff */
[C---:B------:R-:W-:Y:S01]  /*01f0*/  LEA.HI R106, R101.reuse, 0x2a, RZ, 0x18 ;  /* 0x0000002a656a7811 */ /* 0x040fe200078fc0ff */
[----:B0-----:R-:W0:Y:S01]  /*0200*/  MUFU.RCP R0, R0 ;  /* 0x0000000000007308 */ /* 0x001e220000001000 */
[C---:B------:R-:W-:Y:S02]  /*0210*/  LEA.HI R107, R101.reuse, 0x2e, RZ, 0x18 ;  /* 0x0000002e656b7811 */ /* 0x040fe400078fc0ff */
[----:B------:R-:W-:-:S02]  /*0220*/  LEA.HI R108, R101, 0x32, RZ, 0x18 ;  /* 0x00000032656c7811 */ /* 0x000fc400078fc0ff */
[C---:B------:R-:W-:Y:S02]  /*0230*/  LEA.HI R109, R101.reuse, 0x36, RZ, 0x18 ;  /* 0x00000036656d7811 */ /* 0x040fe400078fc0ff */
[C---:B------:R-:W-:Y:S02]  /*0240*/  LEA.HI R110, R101.reuse, 0x3a, RZ, 0x18 ;  /* 0x0000003a656e7811 */ /* 0x040fe400078fc0ff */
[----:B------:R-:W-:Y:S01]  /*0250*/  LEA.HI R111, R101, 0x3e, RZ, 0x18 ;  /* 0x0000003e656f7811 */ /* 0x000fe200078fc0ff */
[----:B0-----:R-:W-:Y:S02]  /*0260*/  VIADD R2, R0, 0xffffffe ;  /* 0x0ffffffe00027836 */ /* 0x001fe40000000000 */
[----:B------:R-:W-:Y:S02]  /*0270*/  IMAD.MOV R0, RZ, RZ, -R10 ;  /* 0x000000ffff007224 */ /* 0x000fe400078e0a0a */
[----:B------:R0:W1:Y:S02]  /*0280*/  F2I.FTZ.U32.TRUNC.NTZ R3, R2 ;  /* 0x0000000200037305 */ /* 0x000064000021f000 */
[----:B0-----:R-:W-:-:S02]  /*0290*/  IMAD.MOV.U32 R2, RZ, RZ, RZ ;  /* 0x000000ffff027224 */ /* 0x001fc400078e00ff */
[----:B-1----:R-:W-:-:S04]  /*02a0*/  IMAD.MOV R6, RZ, RZ, -R3 ;  /* 0x000000ffff067224 */ /* 0x002fc800078e0a03 */
[----:B------:R-:W-:Y:S02]  /*02b0*/  IMAD R9, R6, R7, RZ ;  /* 0x0000000706097224 */ /* 0x000fe400078e02ff */
[----:B------:R-:W-:Y:S02]  /*02c0*/  IMAD.MOV.U32 R6, RZ, RZ, R8 ;  /* 0x000000ffff067224 */ /* 0x000fe400078e0008 */
[----:B------:R-:W-:-:S06]  /*02d0*/  IMAD.HI.U32 R3, R3, R9, R2 ;  /* 0x0000000903037227 */ /* 0x000fcc00078e0002 */
[----:B------:R-:W-:-:S04]  /*02e0*/  IMAD.HI.U32 R3, R3, R6, RZ ;  /* 0x0000000603037227 */ /* 0x000fc800078e00ff */
[----:B------:R-:W-:-:S05]  /*02f0*/  IMAD R0, R3, R0, R6 ;  /* 0x0000000003007224 */ /* 0x000fca00078e0206 */
[----:B------:R-:W-:-:S13]  /*0300*/  ISETP.GT.U32.AND P1, PT, R7, R0, PT ;  /* 0x000000000700720c */ /* 0x000fda0003f24070 */
[----:B------:R-:W-:Y:S02]  /*0310*/  @!P1 IMAD.IADD R0, R0, 0x1, -R7 ;  /* 0x0000000100009824 */ /* 0x000fe400078e0a07 */
[----:B------:R-:W-:Y:S01]  /*0320*/  @!P1 VIADD R3, R3, 0x1 ;  /* 0x0000000103039836 */ /* 0x000fe20000000000 */
[----:B------:R-:W-:Y:S02]  /*0330*/  ISETP.NE.AND P1, PT, R4, RZ, PT ;  /* 0x000000ff0400720c */ /* 0x000fe40003f25270 */
[----:B------:R-:W-:Y:S02]  /*0340*/  ISETP.GE.U32.AND P0, PT, R0, R7, PT ;  /* 0x000000070000720c */ /* 0x000fe40003f06070 */
[----:B------:R-:W-:-:S04]  /*0350*/  LOP3.LUT R0, R5, R4, RZ, 0x3c, !PT ;  /* 0x0000000405007212 */ /* 0x000fc800078e3cff */
[----:B------:R-:W-:Y:S01]  /*0360*/  ISETP.GE.AND P2, PT, R0, RZ, PT ;  /* 0x000000ff0000720c */ /* 0x000fe20003f46270 */
[----:B------:R-:W-:-:S06]  /*0370*/  VIADD R0, R16, 0xff ;  /* 0x000000ff10007836 */ /* 0x000fcc0000000000 */
[----:B------:R-:W-:-:S04]  /*0380*/  @P0 VIADD R3, R3, 0x1 ;  /* 0x0000000103030836 */ /* 0x000fc80000000000 */
[----:B------:R-:W-:Y:S01]  /*0390*/  IMAD.MOV.U32 R2, RZ, RZ, R3 ;  /* 0x000000ffff027224 */ /* 0x000fe200078e0003 */
[----:B------:R-:W-:-:S03]  /*03a0*/  SHF.R.S32.HI R3, RZ, 0x1f, R0 ;  /* 0x0000001fff037819 */ /* 0x000fc60000011400 */
[----:B------:R-:W-:Y:S01]  /*03b0*/  @!P2 IMAD.MOV R2, RZ, RZ, -R2 ;  /* 0x000000ffff02a224 */ /* 0x000fe200078e0a02 */
[----:B------:R-:W-:Y:S02]  /*03c0*/  @!P1 LOP3.LUT R2, RZ, R4, RZ, 0x33, !PT ;  /* 0x00000004ff029212 */ /* 0x000fe400078e33ff */
[----:B------:R-:W-:-:S03]  /*03d0*/  LEA.HI R3, R3, R0, RZ, 0x8 ;  /* 0x0000000003037211 */ /* 0x000fc600078f40ff */
[----:B------:R-:W-:Y:S02]  /*03e0*/  IMAD.SHL.U32 R8, R2, 0x8, RZ ;  /* 0x0000000802087824 */ /* 0x000fe400078e00ff */
[----:B------:R-:W-:-:S03]  /*03f0*/  IMAD.MOV R2, RZ, RZ, -R2 ;  /* 0x000000ffff027224 */ /* 0x000fc600078e0a02 */
[----:B------:R-:W-:Y:S01]  /*0400*/  LEA.HI.SX32 R3, R3, -R8, 0x18 ;  /* 0x8000000803037211 */ /* 0x000fe200078fc2ff */
[----:B------:R-:W-:-:S03]  /*0410*/  IMAD R4, R4, R2, R5 ;  /* 0x0000000204047224 */ /* 0x000fc600078e0205 */
[----:B------:R-:W-:Y:S02]  /*0420*/  VIMNMX R11, R3, 0x8, PT ;  /* 0x00000008030b7848 */ /* 0x000fe40003fe0100 */
[----:B------:R-:W-:Y:S02]  /*0430*/  IABS R9, R4 ;  /* 0x0000000400097213 */ /* 0x000fe40000000000 */
[----:B------:R-:W-:-:S04]  /*0440*/  IABS R7, R11 ;  /* 0x0000000b00077213 */ /* 0x000fc80000000000 */
[----:B------:R-:W0:Y:S08]  /*0450*/  I2F.RP R0, R7 ;  /* 0x0000000700007306 */ /* 0x000e300000209400 */
[----:B0-----:R-:W0:Y:S02]  /*0460*/  MUFU.RCP R0, R0 ;  /* 0x0000000000007308 */ /* 0x001e240000001000 */
[----:B0-----:R-:W-:-:S06]  /*0470*/  VIADD R3, R0, 0xffffffe ;  /* 0x0ffffffe00037836 */ /* 0x001fcc0000000000 */
[----:B------:R-:W0:Y:S02]  /*0480*/  F2I.FTZ.U32.TRUNC.NTZ R3, R3 ;  /* 0x0000000300037305 */ /* 0x000e24000021f000 */
[----:B0-----:R-:W-:-:S04]  /*0490*/  IMAD.MOV R6, RZ, RZ, -R3 ;  /* 0x000000ffff067224 */ /* 0x001fc800078e0a03 */
[----:B------:R-:W-:Y:S01]  /*04a0*/  IMAD.MOV.U32 R2, RZ, RZ, R6 ;  /* 0x000000ffff027224 */ /* 0x000fe200078e0006 */
[----:B------:R-:W-:-:S03]  /*04b0*/  IABS R6, R11 ;  /* 0x0000000b00067213 */ /* 0x000fc60000000000 */
[----:B------:R-:W-:Y:S02]  /*04c0*/  IMAD R5, R2, R7, RZ ;  /* 0x0000000702057224 */ /* 0x000fe400078e02ff */
[----:B------:R-:W-:Y:S02]  /*04d0*/  IMAD.MOV.U32 R2, RZ, RZ, RZ ;  /* 0x000000ffff027224 */ /* 0x000fe400078e00ff */
[----:B------:R-:W-:Y:S02]  /*04e0*/  IMAD.MOV R0, RZ, RZ, -R6 ;  /* 0x000000ffff007224 */ /* 0x000fe400078e0a06 */
[----:B------:R-:W-:Y:S01]  /*04f0*/  IMAD.HI.U32 R2, R3, R5, R2 ;  /* 0x0000000503027227 */ /* 0x000fe200078e0002 */
[----:B------:R-:W-:-:S05]  /*0500*/  LOP3.LUT R5, R101, 0xff, RZ, 0xc0, !PT ;  /* 0x000000ff65057812 */ /* 0x000fca00078ec0ff */
        /* <DEDUP_REMOVED lines=8> */
[----:B------:R-:W-:-:S07]  /*0590*/  ISETP.GE.AND P2, PT, R0, RZ, PT ;  /* 0x000000ff0000720c */ /* 0x000fce0003f46270 */
[----:B------:R-:W-:Y:S01]  /*05a0*/  @P0 VIADD R2, R2, 0x1 ;  /* 0x0000000102020836 */ /* 0x000fe20000000000 */
[----:B------:R-:W-:-:S05]  /*05b0*/  ISETP.GT.AND P0, PT, R14, 0x3f, PT ;  /* 0x0000003f0e00780c */ /* 0x000fca0003f04270 */
[----:B------:R-:W-:Y:S01]  /*05c0*/  @!P2 IMAD.MOV R2, RZ, RZ, -R2 ;  /* 0x000000ffff02a224 */ /* 0x000fe200078e0a02 */
[----:B------:R-:W-:-:S05]  /*05d0*/  @!P1 LOP3.LUT R2, RZ, R11, RZ, 0x33, !PT ;  /* 0x0000000bff029212 */ /* 0x000fca00078e33ff */
[----:B------:R-:W-:Y:S02]  /*05e0*/  IMAD.MOV R0, RZ, RZ, -R2 ;  /* 0x000000ffff007224 */ /* 0x000fe400078e0a02 */
[----:B------:R-:W-:Y:S02]  /*05f0*/  IMAD.SHL.U32 R19, R2, 0x80, RZ ;  /* 0x0000008002137824 */ /* 0x000fe400078e00ff */
[----:B------:R-:W-:-:S03]  /*0600*/  IMAD R0, R11, R0, R4 ;  /* 0x000000000b007224 */ /* 0x000fc600078e0204 */
[----:B------:R0:W-:Y:S01]  /*0610*/  STL [R1], R19 ;  /* 0x0000001301007387 */ /* 0x0001e20000100800 */
[----:B------:R-:W-:Y:S01]  /*0620*/  IMAD.IADD R8, R8, 0x1, R0 ;  /* 0x0000000108087824 */ /* 0x000fe200078e0200 */
[----:B------:R-:W-:-:S03]  /*0630*/  SHF.R.U32.HI R0, RZ, 0x8, R101 ;  /* 0x00000008ff007819 */ /* 0x000fc60000011665 */
[----:B------:R-:W-:Y:S01]  /*0640*/  IMAD R88, R8, 0x100, R5 ;  /* 0x0000010008587824 */ /* 0x000fe200078e0205 */
[----:B------:R-:W-:-:S04]  /*0650*/  SGXT.U32 R0, R0, 0x1 ;  /* 0x000000010000781a */ /* 0x000fc80000000000 */
[----:B------:R0:W-:Y:S01]  /*0660*/  STL [R1+0xa0], R88 ;  /* 0x0000a05801007387 */ /* 0x0001e20000100800 */
[C---:B------:R-:W-:Y:S02]  /*0670*/  LOP3.LUT R92, R0.reuse, 0x4, RZ, 0xfc, !PT ;  /* 0x00000004005c7812 */ /* 0x040fe400078efcff */
[C---:B------:R-:W-:Y:S02]  /*0680*/  LOP3.LUT R91, R0.reuse, 0x8, RZ, 0xfc, !PT ;  /* 0x00000008005b7812 */ /* 0x040fe400078efcff */
[C---:B------:R-:W-:Y:S02]  /*0690*/  LOP3.LUT R90, R0.reuse, 0xc, RZ, 0xfc, !PT ;  /* 0x0000000c005a7812 */ /* 0x040fe400078efcff */
[C---:B------:R-:W-:Y:S02]  /*06a0*/  LOP3.LUT R3, R0.reuse, 0x10, RZ, 0xfc, !PT ;  /* 0x0000001000037812 */ /* 0x040fe400078efcff */
[C---:B------:R-:W-:Y:S02]  /*06b0*/  LOP3.LUT R4, R0.reuse, 0x14, RZ, 0xfc, !PT ;  /* 0x0000001400047812 */ /* 0x040fe400078efcff */
[----:B------:R-:W-:-:S02]  /*06c0*/  LOP3.LUT R6, R0, 0x18, RZ, 0xfc, !PT ;  /* 0x0000001800067812 */ /* 0x000fc400078efcff */
        /* <DEDUP_REMOVED lines=8> */
[----:B------:R-:W-:Y:S01]  /*0750*/  LOP3.LUT R87, R0, 0x3c, RZ, 0xfc, !PT ;  /* 0x0000003c00577812 */ /* 0x000fe200078efcff */
[----:B0-----:R-:W-:Y:S06]  /*0760*/  @P0 BRA `(.L_x_0) ;  /* 0x00000000008c0947 */ /* 0x001fec0003800000 */
[----:B------:R-:W-:Y:S01]  /*0770*/  IMAD.SHL.U32 R2, R101, 0x8, RZ ;  /* 0x0000000865027824 */ /* 0x000fe200078e00ff */
[----:B------:R-:W-:Y:S02]  /*0780*/  CS2R R24, SRZ ;  /* 0x0000000000187805 */ /* 0x000fe4000001ff00 */
[----:B------:R-:W-:Y:S02]  /*0790*/  CS2R R26, SRZ ;  /* 0x00000000001a7805 */ /* 0x000fe4000001ff00 */
[----:B------:R-:W-:Y:S02]  /*07a0*/  CS2R R28, SRZ ;  /* 0x00000000001c7805 */ /* 0x000fe4000001ff00 */
[----:B------:R-:W-:Y:S01]  /*07b0*/  CS2R R30, SRZ ;  /* 0x00000000001e7805 */ /* 0x000fe2000001ff00 */
[----:B------:R0:W-:Y:S01]  /*07c0*/  STL [R1+0xa4], R2 ;  /* 0x0000a40201007387 */ /* 0x0001e20000100800 */
[----:B------:R-:W-:Y:S02]  /*07d0*/  CS2R R32, SRZ ;  /* 0x0000000000207805 */ /* 0x000fe4000001ff00 */
[----:B------:R-:W-:-:S02]  /*07e0*/  CS2R R34, SRZ ;  /* 0x0000000000227805 */ /* 0x000fc4000001ff00 */
[----:B------:R-:W-:Y:S02]  /*07f0*/  CS2R R36, SRZ ;  /* 0x0000000000247805 */ /* 0x000fe4000001ff00 */
[----:B------:R-:W-:Y:S02]  /*0800*/  CS2R R38, SRZ ;  /* 0x0000000000267805 */ /* 0x000fe4000001ff00 */
[----:B------:R-:W-:Y:S02]  /*0810*/  CS2R R40, SRZ ;  /* 0x0000000000287805 */ /* 0x000fe4000001ff00 */
[----:B------:R-:W-:Y:S02]  /*0820*/  CS2R R42, SRZ ;  /* 0x00000000002a7805 */ /* 0x000fe4000001ff00 */
        /* <DEDUP_REMOVED lines=21> */
[----:B------:R-:W-:Y:S01]  /*0980*/  CS2R R86, SRZ ;  /* 0x0000000000567805 */ /* 0x000fe2000001ff00 */
[----:B0-----:R-:W-:Y:S06]  /*0990*/  BRA `(.L_x_1) ;  /* 0x0000003c00b07947 */ /* 0x001fec0003800000 */
.L_x_0:
[----:B------:R-:W-:Y:S01]  /*09a0*/  IABS R30, R16 ;  /* 0x00000010001e7213 */ /* 0x000fe20000000000 */
[----:B------:R-:W-:Y:S01]  /*09b0*/  ULDC UR4, c[0x0][0x240] ;  /* 0x0000900000047ab9 */ /* 0x000fe20000000800 */
[----:B------:R-:W-:Y:S01]  /*09c0*/  IABS R7, R17 ;  /* 0x0000001100077213 */ /* 0x000fe20000000000 */
[----:B------:R-:W-:Y:S01]  /*09d0*/  ULDC.64 UR8, c[0x0][0x218] ;  /* 0x0000860000087ab9 */ /* 0x000fe20000000a00 */
[----:B------:R-:W0:Y:S01]  /*09e0*/  I2F.RP R10, R30 ;  /* 0x0000001e000a7306 */ /* 0x000e220000209400 */
[----:B------:R-:W-:Y:S01]  /*09f0*/  IABS R21, R88 ;  /* 0x0000005800157213 */ /* 0x000fe20000000000 */
[----:B------:R-:W-:Y:S01]  /*0a00*/  ULDC UR5, c[0x0][0x234] ;  /* 0x00008d0000057ab9 */ /* 0x000fe20000000800 */
[----:B------:R-:W-:Y:S01]  /*0a10*/  SHF.R.U32.HI R18, RZ, 0x6, R101 ;  /* 0x00000006ff127819 */ /* 0x000fe20000011665 */
[----:B------:R-:W-:Y:S01]  /*0a20*/  ULDC.64 UR6, c[0x0][0x210] ;  /* 0x0000840000067ab9 */ /* 0x000fe20000000a00 */
[----:B------:R-:W-:Y:S02]  /*0a30*/  LEA.HI R11, R101, R19, RZ, 0x1a ;  /* 0x00000013650b7211 */ /* 0x000fe400078fd0ff */
[----:B------:R-:W-:-:S02]  /*0a40*/  CS2R R46, SRZ ;  /* 0x00000000002e7805 */ /* 0x000fc4000001ff00 */
[----:B------:R-:W-:Y:S01]  /*0a50*/  SHF.R.U32.HI R22, RZ, 0x5, R101 ;  /* 0x00000005ff167819 */ /* 0x000fe20000011665 */
[----:B------:R-:W1:Y:S01]  /*0a60*/  I2F.RP R2, R7 ;  /* 0x0000000700027306 */ /* 0x000e620000209400 */
[----:B------:R-:W-:Y:S01]  /*0a70*/  ISETP.GE.AND P6, PT, R88, RZ, PT ;  /* 0x000000ff5800720c */ /* 0x000fe20003fc6270 */
[C---:B------:R-:W-:Y:S01]  /*0a80*/  VIADD R33, R11.reuse, 0x58 ;  /* 0x000000580b217836 */ /* 0x040fe20000000000 */
[----:B------:R-:W-:Y:S01]  /*0a90*/  R2UR UR16, R22 ;  /* 0x00000000161072ca */ /* 0x000fe200000e0000 */
[C---:B------:R-:W-:Y:S01]  /*0aa0*/  VIADD R31, R11.reuse, 0x48 ;  /* 0x000000480b1f7836 */ /* 0x040fe20000000000 */
[----:B------:R-:W-:Y:S01]  /*0ab0*/  ISETP.NE.AND P4, PT, R16, RZ, PT ;  /* 0x000000ff1000720c */ /* 0x000fe20003f85270 */
[C---:B------:R-:W-:Y:S01]  /*0ac0*/  VIADD R39, R11.reuse, 0x38 ;  /* 0x000000380b277836 */ /* 0x040fe20000000000 */
[----:B------:R-:W-:Y:S01]  /*0ad0*/  IABS R23, R33 ;  /* 0x0000002100177213 */ /* 0x000fe20000000000 */
[----:B0-----:R-:W0:Y:S01]  /*0ae0*/  MUFU.RCP R10, R10 ;  /* 0x0000000a000a7308 */ /* 0x001e220000001000 */
[----:B------:R-:W-:Y:S01]  /*0af0*/  IABS R27, R31 ;  /* 0x0000001f001b7213 */ /* 0x000fe20000000000 */
[C---:B------:R-:W-:Y:S01]  /*0b00*/  VIADD R42, R11.reuse, 0x28 ;  /* 0x000000280b2a7836 */ /* 0x040fe20000000000 */
[----:B------:R-:W-:Y:S01]  /*0b10*/  CS2R R48, SRZ ;  /* 0x0000000000307805 */ /* 0x000fe2000001ff00 */
[----:B------:R-:W-:Y:S01]  /*0b20*/  VIADD R44, R11, 0x18 ;  /* 0x000000180b2c7836 */ /* 0x000fe20000000000 */
[----:B------:R-:W-:Y:S01]  /*0b30*/  CS2R R50, SRZ ;  /* 0x0000000000327805 */ /* 0x000fe2000001ff00 */
[----:B------:R-:W-:Y:S01]  /*0b40*/  IMAD.SHL.U32 R88, R101, 0x8, RZ ;  /* 0x0000000865587824 */ /* 0x000fe200078e00ff */
[----:B------:R-:W-:Y:S01]  /*0b50*/  CS2R R52, SRZ ;  /* 0x0000000000347805 */ /* 0x000fe2000001ff00 */
[----:B-1----:R-:W1:Y:S01]  /*0b60*/  MUFU.RCP R2, R2 ;  /* 0x0000000200027308 */ /* 0x002e620000001000 */
[----:B------:R-:W-:-:S02]  /*0b70*/  CS2R R54, SRZ ;  /* 0x0000000000367805 */ /* 0x000fc4000001ff00 */
[----:B------:R-:W-:Y:S01]  /*0b80*/  CS2R R56, SRZ ;  /* 0x0000000000387805 */ /* 0x000fe2000001ff00 */
[----:B------:R2:W-:Y:S01]  /*0b90*/  STL [R1+0xa4], R88 ;  /* 0x0000a45801007387 */ /* 0x0005e20000100800 */
[----:B------:R-:W-:Y:S02]  /*0ba0*/  CS2R R58, SRZ ;  /* 0x00000000003a7805 */ /* 0x000fe4000001ff00 */
[----:B------:R-:W-:Y:S02]  /*0bb0*/  CS2R R60, SRZ ;  /* 0x00000000003c7805 */ /* 0x000fe4000001ff00 */
[----:B------:R-:W-:Y:S02]  /*0bc0*/  CS2R R62, SRZ ;  /* 0x00000000003e7805 */ /* 0x000fe4000001ff00 */
[----:B------:R-:W-:Y:S02]  /*0bd0*/  CS2R R64, SRZ ;  /* 0x0000000000407805 */ /* 0x000fe4000001ff00 */
[----:B------:R-:W-:Y:S01]  /*0be0*/  CS2R R66, SRZ ;  /* 0x0000000000427805 */ /* 0x000fe2000001ff00 */
[----:B0-----:R-:W-:Y:S01]  /*0bf0*/  VIADD R8, R10, 0xffffffe ;  /* 0x0ffffffe0a087836 */ /* 0x001fe20000000000 */
[----:B------:R-:W-:-:S02]  /*0c00*/  CS2R R68, SRZ ;  /* 0x0000000000447805 */ /* 0x000fc4000001ff00 */
[----:B------:R-:W-:Y:S02]  /*0c10*/  CS2R R70, SRZ ;  /* 0x0000000000467805 */ /* 0x000fe4000001ff00 */
[----:B------:R-:W-:Y:S01]  /*0c20*/  CS2R R72, SRZ ;  /* 0x0000000000487805 */ /* 0x000fe2000001ff00 */
[----:B------:R0:W3:Y:S01]  /*0c30*/  F2I.FTZ.U32.TRUNC.NTZ R9, R8 ;  /* 0x0000000800097305 */ /* 0x0000e2000021f000 */
[----:B------:R-:W-:Y:S02]  /*0c40*/  CS2R R74, SRZ ;  /* 0x00000000004a7805 */ /* 0x000fe4000001ff00 */
[----:B------:R-:W-:Y:S01]  /*0c50*/  CS2R R76, SRZ ;  /* 0x00000000004c7805 */ /* 0x000fe2000001ff00 */
[----:B------:R-:W-:Y:S01]  /*0c60*/  UMOV UR10, 0xfffffffe ;  /* 0xfffffffe000a7882 */ /* 0x000fe20000000000 */
[----:B-1----:R-:W-:Y:S01]  /*0c70*/  VIADD R12, R2, 0xffffffe ;  /* 0x0ffffffe020c7836 */ /* 0x002fe20000000000 */
[----:B------:R-:W-:Y:S01]  /*0c80*/  SGXT.U32 R2, R18, 0x3 ;  /* 0x000000031202781a */ /* 0x000fe20000000000 */
[----:B------:R-:W-:-:S02]  /*0c90*/  UMOV UR11, 0x7fffffdf ;  /* 0x7fffffdf000b7882 */ /* 0x000fc40000000000 */
[----:B------:R1:W4:Y:S01]  /*0ca0*/  F2I.FTZ.U32.TRUNC.NTZ R13, R12 ;  /* 0x0000000c000d7305 */ /* 0x000322000021f000 */
[----:B0-----:R-:W-:Y:S02]  /*0cb0*/  IMAD.MOV.U32 R8, RZ, RZ, RZ ;  /* 0x000000ffff087224 */ /* 0x001fe400078e00ff */
[----:B---3--:R-:W-:Y:S02]  /*0cc0*/  IMAD.MOV R15, RZ, RZ, -R9 ;  /* 0x000000ffff0f7224 */ /* 0x008fe400078e0a09 */
[----:B-1----:R-:W-:Y:S02]  /*0cd0*/  IMAD.MOV.U32 R12, RZ, RZ, RZ ;  /* 0x000000ffff0c7224 */ /* 0x002fe400078e00ff */
[----:B------:R-:W-:-:S04]  /*0ce0*/  IMAD R15, R15, R30, RZ ;  /* 0x0000001e0f0f7224 */ /* 0x000fc800078e02ff */
[----:B------:R-:W-:Y:S01]  /*0cf0*/  IMAD.HI.U32 R15, R9, R15, R8 ;  /* 0x0000000f090f7227 */ /* 0x000fe200078e0008 */
[----:B------:R-:W-:-:S03]  /*0d00*/  LOP3.LUT R8, R19, R2, RZ, 0xfc, !PT ;  /* 0x0000000213087212 */ /* 0x000fc600078efcff */
[----:B----4-:R-:W-:Y:S01]  /*0d10*/  IMAD.MOV R10, RZ, RZ, -R13 ;  /* 0x000000ffff0a7224 */ /* 0x010fe200078e0a0d */
[C---:B------:R-:W-:Y:S01]  /*0d20*/  LOP3.LUT R20, R8.reuse, 0x70, RZ, 0xfc, !PT ;  /* 0x0000007008147812 */ /* 0x040fe200078efcff */
[----:B------:R-:W-:Y:S01]  /*0d30*/  IMAD.HI.U32 R15, R15, R21, RZ ;  /* 0x000000150f0f7227 */ /* 0x000fe200078e00ff */
[----:B------:R-:W-:Y:S02]  /*0d40*/  LOP3.LUT R35, R8, 0x50, RZ, 0xfc, !PT ;  /* 0x0000005008237812 */ /* 0x000fe400078efcff */
[----:B------:R-:W-:Y:S01]  /*0d50*/  IABS R18, R20 ;  /* 0x0000001400127213 */ /* 0x000fe20000000000 */
[----:B------:R-:W-:Y:S01]  /*0d60*/  IMAD.MOV R15, RZ, RZ, -R15 ;  /* 0x000000ffff0f7224 */ /* 0x000fe200078e0a0f */
[----:B------:R-:W-:Y:S01]  /*0d70*/  IABS R25, R35 ;  /* 0x0000002300197213 */ /* 0x000fe20000000000 */
[----:B------:R-:W-:Y:S01]  /*0d80*/  VIADD R19, R11, 0x78 ;  /* 0x000000780b137836 */ /* 0x000fe20000000000 */
[----:B------:R-:W-:Y:S01]  /*0d90*/  ISETP.GE.AND P3, PT, R20, RZ, PT ;  /* 0x000000ff1400720c */ /* 0x000fe20003f66270 */
[----:B------:R-:W-:Y:S01]  /*0da0*/  IMAD R21, R30, R15, R21 ;  /* 0x0000000f1e157224 */ /* 0x000fe200078e0215 */
[----:B------:R-:W-:Y:S01]  /*0db0*/  LOP3.LUT R37, R8, 0x40, RZ, 0xfc, !PT ;  /* 0x0000004008257812 */ /* 0x000fe200078efcff */
[----:B------:R-:W-:Y:S01]  /*0dc0*/  IMAD R9, R10, R7, RZ ;  /* 0x000000070a097224 */ /* 0x000fe200078e02ff */
[----:B------:R-:W-:-:S02]  /*0dd0*/  IABS R2, R19 ;  /* 0x0000001300027213 */ /* 0x000fc40000000000 */
[----:B------:R-:W-:Y:S01]  /*0de0*/  ISETP.GT.U32.AND P1, PT, R30, R21, PT ;  /* 0x000000151e00720c */ /* 0x000fe20003f24070 */
[----:B------:R-:W-:Y:S01]  /*0df0*/  IMAD.HI.U32 R10, R13, R9, R12 ;  /* 0x000000090d0a7227 */ /* 0x000fe200078e000c */
[----:B------:R-:W-:Y:S02]  /*0e00*/  SHF.R.S32.HI R9, RZ, 0x1f, R14 ;  /* 0x0000001fff097819 */ /* 0x000fe4000001140e */
[----:B------:R-:W-:Y:S01]  /*0e10*/  ISETP.GE.AND P2, PT, R19, RZ, PT ;  /* 0x000000ff1300720c */ /* 0x000fe20003f46270 */
[----:B------:R-:W-:Y:S01]  /*0e20*/  IMAD.MOV.U32 R13, RZ, RZ, R2 ;  /* 0x000000ffff0d7224 */ /* 0x000fe200078e0002 */
[----:B------:R-:W-:Y:S01]  /*0e30*/  LEA.HI R2, R9, R14, RZ, 0x6 ;  /* 0x0000000e09027211 */ /* 0x000fe200078f30ff */
[----:B------:R-:W-:Y:S01]  /*0e40*/  IMAD.HI.U32 R9, R10, R18, RZ ;  /* 0x000000120a097227 */ /* 0x000fe200078e00ff */
[C---:B------:R-:W-:Y:S02]  /*0e50*/  LOP3.LUT R41, R8.reuse, 0x30, RZ, 0xfc, !PT ;  /* 0x0000003008297812 */ /* 0x040fe400078efcff */
[C---:B------:R-:W-:Y:S01]  /*0e60*/  LOP3.LUT R43, R8.reuse, 0x20, RZ, 0xfc, !PT ;  /* 0x00000020082b7812 */ /* 0x040fe200078efcff */
[----:B------:R-:W-:Y:S01]  /*0e70*/  IMAD.MOV R14, RZ, RZ, -R9 ;  /* 0x000000ffff0e7224 */ /* 0x000fe200078e0a09 */
[----:B------:R-:W-:Y:S01]  /*0e80*/  LOP3.LUT R45, R8, 0x10, RZ, 0xfc, !PT ;  /* 0x00000010082d7812 */ /* 0x000fe200078efcff */
[----:B------:R-:W-:Y:S01]  /*0e90*/  @!P1 IMAD.IADD R21, R21, 0x1, -R30 ;  /* 0x0000000115159824 */ /* 0x000fe200078e0a1e */
[----:B------:R-:W-:Y:S01]  /*0ea0*/  IABS R29, R8 ;  /* 0x00000008001d7213 */ /* 0x000fe20000000000 */
[----:B------:R-:W-:Y:S01]  /*0eb0*/  VIADD R9, R11, 0x68 ;  /* 0x000000680b097836 */ /* 0x000fe20000000000 */
[----:B------:R-:W-:Y:S01]  /*0ec0*/  SHF.R.S32.HI R2, RZ, 0x6, R2 ;  /* 0x00000006ff027819 */ /* 0x000fe20000011402 */
[----:B------:R-:W-:Y:S01]  /*0ed0*/  IMAD.HI.U32 R12, R10, R13, RZ ;  /* 0x0000000d0a0c7227 */ /* 0x000fe200078e00ff */
[----:B------:R-:W-:-:S02]  /*0ee0*/  ISETP.GT.U32.AND P1, PT, R30, R21, PT ;  /* 0x000000151e00720c */ /* 0x000fc40003f24070 */
[----:B------:R-:W-:Y:S01]  /*0ef0*/  ISETP.GE.AND P5, PT, R9, RZ, PT ;  /* 0x000000ff0900720c */ /* 0x000fe20003fa6270 */
[----:B------:R-:W-:Y:S01]  /*0f00*/  IMAD R14, R7, R14, R18 ;  /* 0x0000000e070e7224 */ /* 0x000fe200078e0212 */
[----:B------:R-:W-:Y:S01]  /*0f10*/  IABS R18, R9 ;  /* 0x0000000900127213 */ /* 0x000fe20000000000 */
[----:B------:R-:W-:Y:S01]  /*0f20*/  IMAD.MOV R12, RZ, RZ, -R12 ;  /* 0x000000ffff0c7224 */ /* 0x000fe200078e0a0c */
[----:B------:R-:W-:Y:S01]  /*0f30*/  LOP3.LUT R9, R8, 0x60, RZ, 0xfc, !PT ;  /* 0x0000006008097812 */ /* 0x000fe200078efcff */
[----:B------:R-:W-:-:S03]  /*0f40*/  IMAD.HI.U32 R15, R10, R23, RZ ;  /* 0x000000170a0f7227 */ /* 0x000fc600078e00ff */
[----:B------:R-:W-:Y:S01]  /*0f50*/  ISETP.GE.AND P0, PT, R9, RZ, PT ;  /* 0x000000ff0900720c */ /* 0x000fe20003f06270 */
[----:B------:R-:W-:Y:S01]  /*0f60*/  IMAD R12, R7, R12, R13 ;  /* 0x0000000c070c7224 */ /* 0x000fe200078e020d */
[----:B------:R-:W-:Y:S01]  /*0f70*/  IABS R22, R9 ;  /* 0x0000000900167213 */ /* 0x000fe20000000000 */
[----:B------:R-:W-:-:S04]  /*0f80*/  IMAD.HI.U32 R9, R10, R18, RZ ;  /* 0x000000120a097227 */ /* 0x000fc800078e00ff */
[----:B------:R-:W-:Y:S02]  /*0f90*/  IMAD.MOV R20, RZ, RZ, -R9 ;  /* 0x000000ffff147224 */ /* 0x000fe400078e0a09 */
[----:B------:R-:W-:Y:S01]  /*0fa0*/  @!P1 IMAD.IADD R21, R21, 0x1, -R30 ;  /* 0x0000000115159824 */ /* 0x000fe200078e0a1e */
[----:B------:R-:W-:Y:S01]  /*0fb0*/  ISETP.GT.U32.AND P1, PT, R7, R12, PT ;  /* 0x0000000c0700720c */ /* 0x000fe20003f24070 */
[----:B------:R-:W-:-:S04]  /*0fc0*/  IMAD.HI.U32 R9, R10, R25, RZ ;  /* 0x000000190a097227 */ /* 0x000fc800078e00ff */
[----:B------:R-:W-:Y:S02]  /*0fd0*/  IMAD.MOV R26, RZ, RZ, -R9 ;  /* 0x000000ffff1a7224 */ /* 0x000fe400078e0a09 */
[----:B------:R-:W-:Y:S01]  /*0fe0*/  IMAD.MOV.U32 R9, RZ, RZ, R21 ;  /* 0x000000ffff097224 */ /* 0x000fe200078e0015 */
[----:B------:R-:W-:Y:S01]  /*0ff0*/  IABS R21, R37 ;  /* 0x0000002500157213 */ /* 0x000fe20000000000 */
[C---:B------:R-:W-:Y:S02]  /*1000*/  IMAD R18, R7.reuse, R20, R18 ;  /* 0x0000001407127224 */ /* 0x040fe400078e0212 */
[----:B------:R-:W-:Y:S01]  /*1010*/  @!P6 IMAD.MOV R9, RZ, RZ, -R9 ;  /* 0x000000ffff09e224 */ /* 0x000fe200078e0a09 */
[C---:B------:R-:W-:Y:S01]  /*1020*/  ISETP.GT.U32.AND P6, PT, R7.reuse, R14, PT ;  /* 0x0000000e0700720c */ /* 0x040fe20003fc4070 */
[----:B------:R-:W-:Y:S01]  /*1030*/  @!P1 IMAD.IADD R12, R12, 0x1, -R7 ;  /* 0x000000010c0c9824 */ /* 0x000fe200078e0a07 */
[----:B------:R-:W-:Y:S01]  /*1040*/  @!P4 LOP3.LUT R9, RZ, R16, RZ, 0x33, !PT ;  /* 0x00000010ff09c212 */ /* 0x000fe200078e33ff */
[----:B------:R-:W-:Y:S01]  /*1050*/  IMAD.HI.U32 R13, R10, R22, RZ ;  /* 0x000000160a0d7227 */ /* 0x000fe200078e00ff */
[----:B------:R-:W-:-:S02]  /*1060*/  ISETP.GT.U32.AND P1, PT, R7, R18, PT ;  /* 0x000000120700720c */ /* 0x000fc40003f24070 */
[C---:B------:R-:W-:Y:S01]  /*1070*/  ISETP.GT.U32.AND P4, PT, R7.reuse, R12, PT ;  /* 0x0000000c0700720c */ /* 0x040fe20003f84070 */
[----:B------:R-:W-:Y:S02]  /*1080*/  IMAD.MOV R13, RZ, RZ, -R13 ;  /* 0x000000ffff0d7224 */ /* 0x000fe400078e0a0d */
[----:B------:R-:W-:Y:S02]  /*1090*/  IMAD.MOV R24, RZ, RZ, -R15 ;  /* 0x000000ffff187224 */ /* 0x000fe400078e0a0f */
[C---:B------:R-:W-:Y:S02]  /*10a0*/  IMAD R20, R7.reuse, R13, R22 ;  /* 0x0000000d07147224 */ /* 0x040fe400078e0216 */
[----:B------:R-:W-:Y:S02]  /*10b0*/  @!P6 IMAD.IADD R14, R14, 0x1, -R7 ;  /* 0x000000010e0ee824 */ /* 0x000fe400078e0a07 */
[C---:B------:R-:W-:Y:S01]  /*10c0*/  IMAD R22, R7.reuse, R24, R23 ;  /* 0x0000001807167224 */ /* 0x040fe200078e0217 */
[----:B------:R-:W-:Y:S01]  /*10d0*/  IABS R23, R39 ;  /* 0x0000002700177213 */ /* 0x000fe20000000000 */
[----:B------:R-:W-:Y:S01]  /*10e0*/  IMAD.HI.U32 R19, R10, R27, RZ ;  /* 0x0000001b0a137227 */ /* 0x000fe200078e00ff */
[----:B------:R-:W-:-:S03]  /*10f0*/  ISETP.GT.U32.AND P6, PT, R7, R14, PT ;  /* 0x0000000e0700720c */ /* 0x000fc60003fc4070 */
[C---:B------:R-:W-:Y:S01]  /*1100*/  IMAD R24, R7.reuse, R26, R25 ;  /* 0x0000001a07187224 */ /* 0x040fe200078e0219 */
[----:B------:R-:W-:Y:S01]  /*1110*/  IABS R25, R41 ;  /* 0x0000002900197213 */ /* 0x000fe20000000000 */
[----:B------:R-:W-:Y:S02]  /*1120*/  IMAD.MOV R28, RZ, RZ, -R19 ;  /* 0x000000ffff1c7224 */ /* 0x000fe400078e0a13 */
[--C-:B------:R-:W-:Y:S01]  /*1130*/  @!P4 IMAD.IADD R12, R12, 0x1, -R7.reuse ;  /* 0x000000010c0cc824 */ /* 0x100fe200078e0a07 */
[C---:B------:R-:W-:Y:S01]  /*1140*/  ISETP.GT.U32.AND P4, PT, R7.reuse, R20, PT ;  /* 0x000000140700720c */ /* 0x040fe20003f84070 */
[----:B------:R-:W-:Y:S01]  /*1150*/  @!P1 IMAD.IADD R18, R18, 0x1, -R7 ;  /* 0x0000000112129824 */ /* 0x000fe200078e0a07 */
[----:B------:R-:W-:Y:S01]  /*1160*/  ISETP.GT.U32.AND P1, PT, R7, R24, PT ;  /* 0x000000180700720c */ /* 0x000fe20003f24070 */
[----:B------:R-:W-:-:S04]  /*1170*/  IMAD.HI.U32 R13, R10, R21, RZ ;  /* 0x000000150a0d7227 */ /* 0x000fc800078e00ff */
[----:B------:R-:W-:-:S04]  /*1180*/  IMAD.HI.U32 R15, R10, R23, RZ ;  /* 0x000000170a0f7227 */ /* 0x000fc800078e00ff */
[----:B------:R-:W-:Y:S01]  /*1190*/  IMAD R26, R7, R28, R27 ;  /* 0x0000001c071a7224 */ /* 0x000fe200078e021b */
[----:B------:R-:W-:Y:S01]  /*11a0*/  IABS R27, R42 ;  /* 0x0000002a001b7213 */ /* 0x000fe20000000000 */
[----:B------:R-:W-:-:S04]  /*11b0*/  IMAD.HI.U32 R16, R10, R25, RZ ;  /* 0x000000190a107227 */ /* 0x000fc800078e00ff */
[----:B------:R-:W-:Y:S02]  /*11c0*/  IMAD.MOV R28, RZ, RZ, -R13 ;  /* 0x000000ffff1c7224 */ /* 0x000fe400078e0a0d */
[----:B------:R-:W-:Y:S02]  /*11d0*/  IMAD.MOV R30, RZ, RZ, -R15 ;  /* 0x000000ffff1e7224 */ /* 0x000fe400078e0a0f */
[----:B------:R-:W-:Y:S02]  /*11e0*/  IMAD.MOV R32, RZ, RZ, -R16 ;  /* 0x000000ffff207224 */ /* 0x000fe400078e0a10 */
[C---:B------:R-:W-:Y:S02]  /*11f0*/  IMAD R16, R7.reuse, R28, R21 ;  /* 0x0000001c07107224 */ /* 0x040fe400078e0215 */
[C---:B------:R-:W-:Y:S01]  /*1200*/  IMAD R28, R7.reuse, R30, R23 ;  /* 0x0000001e071c7224 */ /* 0x040fe200078e0217 */
[----:B------:R-:W-:Y:S01]  /*1210*/  IABS R23, R43 ;  /* 0x0000002b00177213 */ /* 0x000fe20000000000 */
[--C-:B------:R-:W-:Y:S01]  /*1220*/  @!P6 IMAD.IADD R14, R14, 0x1, -R7.reuse ;  /* 0x000000010e0ee824 */ /* 0x100fe200078e0a07 */
[C---:B------:R-:W-:Y:S01]  /*1230*/  ISETP.GT.U32.AND P6, PT, R7.reuse, R22, PT ;  /* 0x000000160700720c */ /* 0x040fe20003fc4070 */
[--C-:B------:R-:W-:Y:S01]  /*1240*/  @!P4 IMAD.IADD R20, R20, 0x1, -R7.reuse ;  /* 0x000000011414c824 */ /* 0x100fe200078e0a07 */
[C---:B------:R-:W-:Y:S01]  /*1250*/  ISETP.GT.U32.AND P4, PT, R7.reuse, R26, PT ;  /* 0x0000001a0700720c */ /* 0x040fe20003f84070 */
[----:B------:R-:W-:Y:S01]  /*1260*/  @!P1 IMAD.IADD R24, R24, 0x1, -R7 ;  /* 0x0000000118189824 */ /* 0x000fe200078e0a07 */
[C---:B------:R-:W-:Y:S01]  /*1270*/  ISETP.GT.U32.AND P1, PT, R7.reuse, R28, PT ;  /* 0x0000001c0700720c */ /* 0x040fe20003f24070 */
[----:B------:R-:W-:Y:S01]  /*1280*/  IMAD R30, R7, R32, R25 ;  /* 0x00000020071e7224 */ /* 0x000fe200078e0219 */
[----:B------:R-:W-:Y:S01]  /*1290*/  IABS R25, R44 ;  /* 0x0000002c00197213 */ /* 0x000fe20000000000 */
[----:B------:R-:W-:-:S04]  /*12a0*/  IMAD.HI.U32 R19, R10, R27, RZ ;  /* 0x0000001b0a137227 */ /* 0x000fc800078e00ff */
[----:B------:R-:W-:Y:S02]  /*12b0*/  IMAD.MOV R34, RZ, RZ, -R19 ;  /* 0x000000ffff227224 */ /* 0x000fe400078e0a13 */
[--C-:B------:R-:W-:Y:S01]  /*12c0*/  @!P6 IMAD.IADD R22, R22, 0x1, -R7.reuse ;  /* 0x000000011616e824 */ /* 0x100fe200078e0a07 */
[C---:B------:R-:W-:Y:S01]  /*12d0*/  ISETP.GT.U32.AND P6, PT, R7.reuse, R16, PT ;  /* 0x000000100700720c */ /* 0x040fe20003fc4070 */
[--C-:B------:R-:W-:Y:S01]  /*12e0*/  @!P4 IMAD.IADD R26, R26, 0x1, -R7.reuse ;  /* 0x000000011a1ac824 */ /* 0x100fe200078e0a07 */
[C---:B------:R-:W-:Y:S01]  /*12f0*/  ISETP.GT.U32.AND P4, PT, R7.reuse, R30, PT ;  /* 0x0000001e0700720c */ /* 0x040fe20003f84070 */
[----:B------:R-:W-:Y:S01]  /*1300*/  @!P1 IMAD.IADD R28, R28, 0x1, -R7 ;  /* 0x000000011c1c9824 */ /* 0x000fe200078e0a07 */
[----:B------:R-:W-:Y:S01]  /*1310*/  ISETP.GT.U32.AND P1, PT, R7, R20, PT ;  /* 0x000000140700720c */ /* 0x000fe20003f24070 */
[----:B------:R-:W-:Y:S02]  /*1320*/  VIADD R19, R11, 0x8 ;  /* 0x000000080b137836 */ /* 0x000fe40000000000 */
[----:B------:R-:W-:Y:S01]  /*1330*/  @!P2 IMAD.MOV R12, RZ, RZ, -R12 ;  /* 0x000000ffff0ca224 */ /* 0x000fe200078e0a0c */
[C---:B------:R-:W-:Y:S01]  /*1340*/  ISETP.GT.U32.AND P2, PT, R7.reuse, R26, PT ;  /* 0x0000001a0700720c */ /* 0x040fe20003f44070 */
[----:B------:R-:W-:Y:S01]  /*1350*/  IMAD R32, R7, R34, R27 ;  /* 0x0000002207207224 */ /* 0x000fe200078e021b */
[----:B------:R-:W-:Y:S01]  /*1360*/  IABS R38, R19 ;  /* 0x0000001300267213 */ /* 0x000fe20000000000 */
[----:B------:R-:W-:Y:S01]  /*1370*/  IMAD.HI.U32 R11, R10, R23, RZ ;  /* 0x000000170a0b7227 */ /* 0x000fe200078e00ff */
[----:B------:R-:W-:-:S03]  /*1380*/  IABS R27, R45 ;  /* 0x0000002d001b7213 */ /* 0x000fc60000000000 */
[--C-:B------:R-:W-:Y:S01]  /*1390*/  @!P6 IMAD.IADD R16, R16, 0x1, -R7.reuse ;  /* 0x000000011010e824 */ /* 0x100fe200078e0a07 */
[C---:B------:R-:W-:Y:S01]  /*13a0*/  ISETP.GT.U32.AND P6, PT, R7.reuse, R18, PT ;  /* 0x000000120700720c */ /* 0x040fe20003fc4070 */
[--C-:B------:R-:W-:Y:S01]  /*13b0*/  @!P4 IMAD.IADD R30, R30, 0x1, -R7.reuse ;  /* 0x000000011e1ec824 */ /* 0x100fe200078e0a07 */
[C---:B------:R-:W-:Y:S01]  /*13c0*/  ISETP.GT.U32.AND P4, PT, R7.reuse, R22, PT ;  /* 0x000000160700720c */ /* 0x040fe20003f84070 */
[----:B------:R-:W-:Y:S01]  /*13d0*/  @!P1 IMAD.IADD R20, R20, 0x1, -R7 ;  /* 0x0000000114149824 */ /* 0x000fe200078e0a07 */
[----:B------:R-:W-:Y:S01]  /*13e0*/  ISETP.GT.U32.AND P1, PT, R7, R24, PT ;  /* 0x000000180700720c */ /* 0x000fe20003f24070 */
[----:B------:R-:W-:-:S04]  /*13f0*/  IMAD.HI.U32 R21, R10, R38, RZ ;  /* 0x000000260a157227 */ /* 0x000fc800078e00ff */
[----:B------:R-:W-:-:S04]  /*1400*/  IMAD.HI.U32 R13, R10, R25, RZ ;  /* 0x000000190a0d7227 */ /* 0x000fc800078e00ff */
[----:B------:R-:W-:Y:S02]  /*1410*/  IMAD.MOV R34, RZ, RZ, -R11 ;  /* 0x000000ffff227224 */ /* 0x000fe400078e0a0b */
[----:B------:R-:W-:Y:S02]  /*1420*/  IMAD.MOV R21, RZ, RZ, -R21 ;  /* 0x000000ffff157224 */ /* 0x000fe400078e0a15 */
[----:B------:R-:W-:Y:S02]  /*1430*/  IMAD.MOV R36, RZ, RZ, -R13 ;  /* 0x000000ffff247224 */ /* 0x000fe400078e0a0d */
[----:B------:R-:W-:-:S04]  /*1440*/  IMAD.HI.U32 R15, R10, R27, RZ ;  /* 0x0000001b0a0f7227 */ /* 0x000fc800078e00ff */
[----:B------:R-:W-:-:S04]  /*1450*/  IMAD.HI.U32 R11, R10, R29, RZ ;  /* 0x0000001d0a0b7227 */ /* 0x000fc800078e00ff */
[C---:B------:R-:W-:Y:S02]  /*1460*/  IMAD R10, R7.reuse, R34, R23 ;  /* 0x00000022070a7224 */ /* 0x040fe400078e0217 */
[C---:B------:R-:W-:Y:S02]  /*1470*/  IMAD R38, R7.reuse, R21, R38 ;  /* 0x0000001507267224 */ /* 0x040fe400078e0226 */
[C---:B------:R-:W-:Y:S02]  /*1480*/  IMAD R34, R7.reuse, R36, R25 ;  /* 0x0000002407227224 */ /* 0x040fe400078e0219 */
[----:B------:R-:W-:Y:S01]  /*1490*/  @!P6 IMAD.IADD R18, R18, 0x1, -R7 ;  /* 0x000000011212e824 */ /* 0x000fe200078e0a07 */
[C---:B------:R-:W-:Y:S01]  /*14a0*/  ISETP.GT.U32.AND P6, PT, R7.reuse, R28, PT ;  /* 0x0000001c0700720c */ /* 0x040fe20003fc4070 */
[----:B------:R-:W-:Y:S01]  /*14b0*/  @!P3 IMAD.MOV R14, RZ, RZ, -R14 ;  /* 0x000000ffff0eb224 */ /* 0x000fe200078e0a0e */
[----:B------:R-:W-:Y:S01]  /*14c0*/  ISETP.GT.U32.AND P3, PT, R7, R16, PT ;  /* 0x000000100700720c */ /* 0x000fe20003f64070 */
[----:B------:R-:W-:-:S02]  /*14d0*/  IMAD.MOV R40, RZ, RZ, -R15 ;  /* 0x000000ffff287224 */ /* 0x000fc400078e0a0f */
[--C-:B------:R-:W-:Y:S01]  /*14e0*/  @!P2 IMAD.IADD R26, R26, 0x1, -R7.reuse ;  /* 0x000000011a1aa824 */ /* 0x100fe200078e0a07 */
[C---:B------:R-:W-:Y:S01]  /*14f0*/  ISETP.GT.U32.AND P2, PT, R7.reuse, R38, PT ;  /* 0x000000260700720c */ /* 0x040fe20003f44070 */
[----:B------:R-:W-:Y:S01]  /*1500*/  @!P5 IMAD.MOV R18, RZ, RZ, -R18 ;  /* 0x000000ffff12d224 */ /* 0x000fe200078e0a12 */
[C---:B------:R-:W-:Y:S01]  /*1510*/  ISETP.GT.U32.AND P5, PT, R7.reuse, R30, PT ;  /* 0x0000001e0700720c */ /* 0x040fe20003fa4070 */
[--C-:B------:R-:W-:Y:S01]  /*1520*/  @!P4 IMAD.IADD R22, R22, 0x1, -R7.reuse ;  /* 0x000000011616c824 */ /* 0x100fe200078e0a07 */
[C---:B------:R-:W-:Y:S01]  /*1530*/  ISETP.GT.U32.AND P4, PT, R7.reuse, R10, PT ;  /* 0x0000000a0700720c */ /* 0x040fe20003f84070 */
[----:B------:R-:W-:Y:S01]  /*1540*/  @!P1 IMAD.IADD R24, R24, 0x1, -R7 ;  /* 0x0000000118189824 */ /* 0x000fe200078e0a07 */
[C---:B------:R-:W-:Y:S01]  /*1550*/  ISETP.GT.U32.AND P1, PT, R7.reuse, R34, PT ;  /* 0x000000220700720c */ /* 0x040fe20003f24070 */
[C---:B------:R-:W-:Y:S02]  /*1560*/  IMAD R36, R7.reuse, R40, R27 ;  /* 0x0000002807247224 */ /* 0x040fe400078e021b */
[----:B------:R-:W-:Y:S01]  /*1570*/  @!P0 IMAD.MOV R20, RZ, RZ, -R20 ;  /* 0x000000ffff148224 */ /* 0x000fe200078e0a14 */
[----:B------:R-:W-:Y:S01]  /*1580*/  ISETP.GT.U32.AND P0, PT, R7, R32, PT ;  /* 0x000000200700720c */ /* 0x000fe20003f04070 */
[----:B------:R-:W-:-:S02]  /*1590*/  IMAD.MOV R40, RZ, RZ, -R11 ;  /* 0x000000ffff287224 */ /* 0x000fc400078e0a0b */
[----:B------:R-:W-:Y:S02]  /*15a0*/  @!P3 IMAD.IADD R16, R16, 0x1, -R7 ;  /* 0x000000011010b824 */ /* 0x000fe400078e0a07 */
[----:B------:R-:W-:Y:S02]  /*15b0*/  IMAD R40, R7, R40, R29 ;  /* 0x0000002807287224 */ /* 0x000fe400078e021d */
[--C-:B------:R-:W-:Y:S01]  /*15c0*/  @!P2 IMAD.IADD R38, R38, 0x1, -R7.reuse ;  /* 0x000000012626a824 */ /* 0x100fe200078e0a07 */
[----:B------:R-:W-:Y:S01]  /*15d0*/  ISETP.GE.AND P2, PT, R37, RZ, PT ;  /* 0x000000ff2500720c */ /* 0x000fe20003f46270 */
[--C-:B------:R-:W-:Y:S01]  /*15e0*/  @!P5 IMAD.IADD R30, R30, 0x1, -R7.reuse ;  /* 0x000000011e1ed824 */ /* 0x100fe200078e0a07 */
[C---:B------:R-:W-:Y:S01]  /*15f0*/  ISETP.GT.U32.AND P3, PT, R7.reuse, R40, PT ;  /* 0x000000280700720c */ /* 0x040fe20003f64070 */
[--C-:B------:R-:W-:Y:S01]  /*1600*/  @!P4 IMAD.IADD R10, R10, 0x1, -R7.reuse ;  /* 0x000000010a0ac824 */ /* 0x100fe200078e0a07 */
[----:B------:R-:W-:Y:S01]  /*1610*/  ISETP.GT.U32.AND P5, PT, R7, R36, PT ;  /* 0x000000240700720c */ /* 0x000fe20003fa4070 */
[--C-:B------:R-:W-:Y:S01]  /*1620*/  @!P1 IMAD.IADD R34, R34, 0x1, -R7.reuse ;  /* 0x0000000122229824 */ /* 0x100fe200078e0a07 */
[----:B------:R-:W-:Y:S01]  /*1630*/  ISETP.GE.AND P4, PT, R35, RZ, PT ;  /* 0x000000ff2300720c */ /* 0x000fe20003f86270 */
[--C-:B------:R-:W-:Y:S01]  /*1640*/  @!P0 IMAD.IADD R32, R32, 0x1, -R7.reuse ;  /* 0x0000000120208824 */ /* 0x100fe200078e0a07 */
[----:B------:R-:W-:Y:S01]  /*1650*/  ISETP.GE.AND P1, PT, R39, RZ, PT ;  /* 0x000000ff2700720c */ /* 0x000fe20003f26270 */
[--C-:B------:R-:W-:Y:S01]  /*1660*/  @!P6 IMAD.IADD R28, R28, 0x1, -R7.reuse ;  /* 0x000000011c1ce824 */ /* 0x100fe200078e0a07 */
[----:B------:R-:W-:Y:S01]  /*1670*/  ISETP.GE.AND P0, PT, R31, RZ, PT ;  /* 0x000000ff1f00720c */ /* 0x000fe20003f06270 */
[----:B------:R-:W-:Y:S01]  /*1680*/  IMAD R9, R9, UR5, RZ ;  /* 0x0000000509097c24 */ /* 0x000fe2000f8e02ff */
[----:B------:R-:W-:Y:S01]  /*1690*/  ISETP.GE.AND P6, PT, R33, RZ, PT ;  /* 0x000000ff2100720c */ /* 0x000fe20003fc6270 */
[----:B------:R-:W-:Y:S01]  /*16a0*/  @!P2 IMAD.MOV R16, RZ, RZ, -R16 ;  /* 0x000000ffff10a224 */ /* 0x000fe200078e0a10 */
[----:B------:R-:W-:Y:S01]  /*16b0*/  ISETP.GT.U32.AND P2, PT, R7, R38, PT ;  /* 0x000000260700720c */ /* 0x000fe20003f44070 */
[--C-:B------:R-:W-:Y:S01]  /*16c0*/  @!P3 IMAD.IADD R40, R40, 0x1, -R7.reuse ;  /* 0x000000012828b824 */ /* 0x100fe200078e0a07 */
[----:B------:R-:W-:Y:S01]  /*16d0*/  ISETP.GE.AND P3, PT, R41, RZ, PT ;  /* 0x000000ff2900720c */ /* 0x000fe20003f66270 */
[--C-:B------:R-:W-:Y:S01]  /*16e0*/  @!P5 IMAD.IADD R36, R36, 0x1, -R7.reuse ;  /* 0x000000012424d824 */ /* 0x100fe200078e0a07 */
[C---:B------:R-:W-:Y:S01]  /*16f0*/  ISETP.GT.U32.AND P5, PT, R7.reuse, R32, PT ;  /* 0x000000200700720c */ /* 0x040fe20003fa4070 */
[----:B------:R-:W-:Y:S01]  /*1700*/  @!P4 IMAD.MOV R24, RZ, RZ, -R24 ;  /* 0x000000ffff18c224 */ /* 0x000fe200078e0a18 */
[C---:B------:R-:W-:Y:S01]  /*1710*/  ISETP.GT.U32.AND P4, PT, R7.reuse, R10, PT ;  /* 0x0000000a0700720c */ /* 0x040fe20003f84070 */
[----:B------:R-:W-:Y:S01]  /*1720*/  @!P1 IMAD.MOV R28, RZ, RZ, -R28 ;  /* 0x000000ffff1c9224 */ /* 0x000fe200078e0a1c */
[C---:B------:R-:W-:Y:S01]  /*1730*/  ISETP.GT.U32.AND P1, PT, R7.reuse, R40, PT ;  /* 0x000000280700720c */ /* 0x040fe20003f24070 */
[----:B------:R-:W-:Y:S01]  /*1740*/  @!P0 IMAD.MOV R26, RZ, RZ, -R26 ;  /* 0x000000ffff1a8224 */ /* 0x000fe200078e0a1a */
[C---:B------:R-:W-:Y:S01]  /*1750*/  ISETP.GT.U32.AND P0, PT, R7.reuse, R34, PT ;  /* 0x000000220700720c */ /* 0x040fe20003f04070 */
[----:B------:R-:W-:Y:S01]  /*1760*/  @!P6 IMAD.MOV R22, RZ, RZ, -R22 ;  /* 0x000000ffff16e224 */ /* 0x000fe200078e0a16 */
[----:B------:R-:W-:Y:S01]  /*1770*/  ISETP.GT.U32.AND P6, PT, R7, R36, PT ;  /* 0x000000240700720c */ /* 0x000fe20003fc4070 */
[--C-:B------:R-:W-:Y:S01]  /*1780*/  @!P2 IMAD.IADD R38, R38, 0x1, -R7.reuse ;  /* 0x000000012626a824 */ /* 0x100fe200078e0a07 */
[----:B------:R-:W-:Y:S01]  /*1790*/  ISETP.GE.AND P2, PT, R43, RZ, PT ;  /* 0x000000ff2b00720c */ /* 0x000fe20003f46270 */
[----:B------:R-:W-:Y:S01]  /*17a0*/  @!P3 IMAD.MOV R30, RZ, RZ, -R30 ;  /* 0x000000ffff1eb224 */ /* 0x000fe200078e0a1e */
[----:B------:R-:W-:Y:S01]  /*17b0*/  ISETP.GE.AND P3, PT, R42, RZ, PT ;  /* 0x000000ff2a00720c */ /* 0x000fe20003f66270 */
[--C-:B------:R-:W-:Y:S01]  /*17c0*/  @!P5 IMAD.IADD R32, R32, 0x1, -R7.reuse ;  /* 0x000000012020d824 */ /* 0x100fe200078e0a07 */
[----:B------:R-:W-:Y:S01]  /*17d0*/  ISETP.GE.AND P5, PT, R44, RZ, PT ;  /* 0x000000ff2c00720c */ /* 0x000fe20003fa6270 */
[--C-:B------:R-:W-:Y:S01]  /*17e0*/  @!P4 IMAD.IADD R10, R10, 0x1, -R7.reuse ;  /* 0x000000010a0ac824 */ /* 0x100fe200078e0a07 */
[----:B------:R-:W-:Y:S01]  /*17f0*/  ISETP.GE.AND P4, PT, R19, RZ, PT ;  /* 0x000000ff1300720c */ /* 0x000fe20003f86270 */
[--C-:B------:R-:W-:Y:S01]  /*1800*/  @!P1 IMAD.IADD R40, R40, 0x1, -R7.reuse ;  /* 0x0000000128289824 */ /* 0x100fe200078e0a07 */
[----:B------:R-:W-:Y:S01]  /*1810*/  ISETP.GE.AND P1, PT, R45, RZ, PT ;  /* 0x000000ff2d00720c */ /* 0x000fe20003f26270 */
[--C-:B------:R-:W-:Y:S01]  /*1820*/  @!P0 IMAD.IADD R34, R34, 0x1, -R7.reuse ;  /* 0x0000000122228824 */ /* 0x100fe200078e0a07 */
[----:B------:R-:W-:Y:S01]  /*1830*/  ISETP.GE.AND P0, PT, R8, RZ, PT ;  /* 0x000000ff0800720c */ /* 0x000fe20003f06270 */
[----:B------:R-:W-:Y:S01]  /*1840*/  @!P6 IMAD.IADD R36, R36, 0x1, -R7 ;  /* 0x000000012424e824 */ /* 0x000fe200078e0a07 */
[----:B------:R-:W-:Y:S01]  /*1850*/  ISETP.NE.AND P6, PT, R17, RZ, PT ;  /* 0x000000ff1100720c */ /* 0x000fe20003fc5270 */
[----:B------:R-:W-:Y:S01]  /*1860*/  @!P2 IMAD.MOV R10, RZ, RZ, -R10 ;  /* 0x000000ffff0aa224 */ /* 0x000fe200078e0a0a */
[----:B------:R-:W-:Y:S01]  /*1870*/  LOP3.LUT R17, RZ, R17, RZ, 0x33, !PT ;  /* 0x00000011ff117212 */ /* 0x000fe200078e33ff */
[----:B------:R-:W-:Y:S01]  /*1880*/  @!P3 IMAD.MOV R32, RZ, RZ, -R32 ;  /* 0x000000ffff20b224 */ /* 0x000fe200078e0a20 */
[----:B------:R-:W-:Y:S01]  /*1890*/  LOP3.LUT R42, R88, 0x30, RZ, 0xc0, !PT ;  /* 0x00000030582a7812 */ /* 0x000fe200078ec0ff */
[----:B------:R-:W-:Y:S01]  /*18a0*/  @!P5 IMAD.MOV R34, RZ, RZ, -R34 ;  /* 0x000000ffff22d224 */ /* 0x000fe200078e0a22 */
[C---:B------:R-:W-:Y:S01]  /*18b0*/  SEL R12, R17.reuse, R12, !P6 ;  /* 0x0000000c110c7207 */ /* 0x040fe20007000000 */
[----:B------:R-:W-:Y:S01]  /*18c0*/  @!P4 IMAD.MOV R38, RZ, RZ, -R38 ;  /* 0x000000ffff26c224 */ /* 0x000fe200078e0a26 */
[C---:B------:R-:W-:Y:S01]  /*18d0*/  SEL R14, R17.reuse, R14, !P6 ;  /* 0x0000000e110e7207 */ /* 0x040fe20007000000 */
[----:B------:R-:W-:Y:S01]  /*18e0*/  @!P1 IMAD.MOV R36, RZ, RZ, -R36 ;  /* 0x000000ffff249224 */ /* 0x000fe200078e0a24 */
[C---:B------:R-:W-:Y:S01]  /*18f0*/  SEL R18, R17.reuse, R18, !P6 ;  /* 0x0000001211127207 */ /* 0x040fe20007000000 */
[----:B------:R-:W-:Y:S01]  /*1900*/  @!P0 IMAD.MOV R40, RZ, RZ, -R40 ;  /* 0x000000ffff288224 */ /* 0x000fe200078e0a28 */
[C---:B------:R-:W-:Y:S01]  /*1910*/  SEL R16, R17.reuse, R16, !P6 ;  /* 0x0000001011107207 */ /* 0x040fe20007000000 */
[----:B------:R-:W-:Y:S01]  /*1920*/  IMAD R12, R12, UR4, RZ ;  /* 0x000000040c0c7c24 */ /* 0x000fe2000f8e02ff */
        /* <DEDUP_REMOVED lines=22> */
[----:B------:R-:W-:Y:S01]  /*1a90*/  SEL R17, R17, R40, !P6 ;  /* 0x0000002811117207 */ /* 0x000fe20007000000 */
[----:B------:R-:W-:Y:S01]  /*1aa0*/  IMAD R34, R34, UR4, RZ ;  /* 0x0000000422227c24 */ /* 0x000fe2000f8e02ff */
[----:B------:R-:W-:Y:S01]  /*1ab0*/  SHF.R.S32.HI R8, RZ, 0x1f, R12 ;  /* 0x0000001fff087819 */ /* 0x000fe2000001140c */
[----:B------:R-:W-:Y:S01]  /*1ac0*/  IMAD R36, R36, UR4, RZ ;  /* 0x0000000424247c24 */ /* 0x000fe2000f8e02ff */
[----:B------:R-:W-:Y:S01]  /*1ad0*/  IADD3 R7, P3, R12, UR8, RZ ;  /* 0x000000080c077c10 */ /* 0x000fe2000ff7e0ff */
[----:B------:R-:W-:Y:S01]  /*1ae0*/  IMAD R31, R17, UR4, RZ ;  /* 0x00000004111f7c24 */ /* 0x000fe2000f8e02ff */
[----:B------:R-:W-:Y:S01]  /*1af0*/  SHF.R.S32.HI R10, RZ, 0x1f, R14 ;  /* 0x0000001fff0a7819 */ /* 0x000fe2000001140e */
[----:B------:R-:W-:Y:S01]  /*1b00*/  IMAD R38, R38, UR4, RZ ;  /* 0x0000000426267c24 */ /* 0x000fe2000f8e02ff */
[----:B------:R-:W-:Y:S01]  /*1b10*/  IADD3 R18, P2, R14, UR8, RZ ;  /* 0x000000080e127c10 */ /* 0x000fe2000ff5e0ff */
[----:B------:R-:W-:Y:S01]  /*1b20*/  IMAD R5, R5, 0x40, R42 ;  /* 0x0000004005057824 */ /* 0x000fe200078e022a */
[----:B------:R-:W-:Y:S01]  /*1b30*/  SHF.R.S32.HI R11, RZ, 0x1f, R19 ;  /* 0x0000001fff0b7819 */ /* 0x000fe20000011413 */
[----:B------:R-:W-:Y:S01]  /*1b40*/  UIADD3 UR4, UR12, 0x4000, URZ ;  /* 0x000040000c047890 */ /* 0x000fe2000fffe03f */
[----:B------:R-:W-:Y:S01]  /*1b50*/  IADD3 R19, P1, R19, UR8, RZ ;  /* 0x0000000813137c10 */ /* 0x000fe2000ff3e0ff */
[----:B------:R-:W-:Y:S01]  /*1b60*/  ULDC UR5, c[0x0][0x23c] ;  /* 0x00008f0000057ab9 */ /* 0x000fe20000000800 */
[----:B------:R-:W-:Y:S01]  /*1b70*/  IADD3.X R17, R8, UR9, RZ, P3, !PT ;  /* 0x0000000908117c10 */ /* 0x000fe20009ffe4ff */
[----:B------:R-:W-:Y:S01]  /*1b80*/  USHF.R.U32.HI UR4, URZ, 0x4, UR4 ;  /* 0x000000043f047899 */ /* 0x000fe20008011604 */
[----:B------:R-:W-:-:S02]  /*1b90*/  SHF.R.S32.HI R25, RZ, 0x1f, R16 ;  /* 0x0000001fff197819 */ /* 0x000fc40000011410 */
[----:B------:R-:W-:Y:S02]  /*1ba0*/  CS2R R40, SRZ ;  /* 0x0000000000287805 */ /* 0x000fe4000001ff00 */
[----:B--2---:R-:W-:Y:S01]  /*1bb0*/  IADD3 R88, P3, R16, UR8, RZ ;  /* 0x0000000810587c10 */ /* 0x004fe2000ff7e0ff */
[----:B------:R-:W-:Y:S01]  /*1bc0*/  STL [R1+0x10], R17 ;  /* 0x0000101101007387 */ /* 0x000fe20000100800 */
[----:B------:R-:W-:Y:S01]  /*1bd0*/  IADD3.X R16, R10, UR9, RZ, P2, !PT ;  /* 0x000000090a107c10 */ /* 0x000fe200097fe4ff */
[----:B------:R-:W-:Y:S01]  /*1be0*/  USGXT.U32 UR4, UR4, 0xe ;  /* 0x0000000e0404789a */ /* 0x000fe20008000000 */
[----:B------:R-:W-:Y:S02]  /*1bf0*/  IADD3.X R11, R11, UR9, RZ, P1, !PT ;  /* 0x000000090b0b7c10 */ /* 0x000fe40008ffe4ff */
[----:B------:R-:W-:Y:S02]  /*1c00*/  CS2R R42, SRZ ;  /* 0x00000000002a7805 */ /* 0x000fe4000001ff00 */
[----:B------:R-:W-:Y:S01]  /*1c10*/  SHF.R.S32.HI R12, RZ, 0x1f, R20 ;  /* 0x0000001fff0c7819 */ /* 0x000fe20000011414 */
[----:B------:R-:W-:Y:S01]  /*1c20*/  STL [R1+0x14], R16 ;  /* 0x0000141001007387 */ /* 0x000fe20000100800 */
[----:B------:R-:W-:-:S02]  /*1c30*/  IADD3 R20, P0, R20, UR8, RZ ;  /* 0x0000000814147c10 */ /* 0x000fc4000ff1e0ff */
[----:B------:R-:W-:Y:S02]  /*1c40*/  CS2R R44, SRZ ;  /* 0x00000000002c7805 */ /* 0x000fe4000001ff00 */
[----:B------:R-:W-:Y:S01]  /*1c50*/  SHF.R.S32.HI R13, RZ, 0x1f, R22 ;  /* 0x0000001fff0d7819 */ /* 0x000fe20000011416 */
[----:B------:R0:W-:Y:S01]  /*1c60*/  STL [R1+0x18], R11 ;  /* 0x0000180b01007387 */ /* 0x0001e20000100800 */
[----:B------:R-:W-:Y:S01]  /*1c70*/  IADD3 R21, P4, R22, UR8, RZ ;  /* 0x0000000816157c10 */ /* 0x000fe2000ff9e0ff */
[----:B------:R-:W-:Y:S01]  /*1c80*/  USHF.L.U32 UR17, UR5, 0x6, URZ ;  /* 0x0000000605117899 */ /* 0x000fe2000800063f */
[----:B------:R-:W-:Y:S02]  /*1c90*/  SHF.R.S32.HI R14, RZ, 0x1f, R24 ;  /* 0x0000001fff0e7819 */ /* 0x000fe40000011418 */
[----:B------:R-:W-:Y:S02]  /*1ca0*/  IADD3 R22, P6, R24, UR8, RZ ;  /* 0x0000000818167c10 */ /* 0x000fe4000ffde0ff */
[----:B------:R-:W-:-:S02]  /*1cb0*/  SHF.R.S32.HI R24, RZ, 0x1f, R26 ;  /* 0x0000001fff187819 */ /* 0x000fc4000001141a */
[----:B------:R-:W-:Y:S02]  /*1cc0*/  IADD3 R23, P5, R26, UR8, RZ ;  /* 0x000000081a177c10 */ /* 0x000fe4000ffbe0ff */
[----:B0-----:R-:W-:Y:S02]  /*1cd0*/  IADD3.X R11, R12, UR9, RZ, P0, !PT ;  /* 0x000000090c0b7c10 */ /* 0x001fe400087fe4ff */
[----:B------:R-:W-:Y:S02]  /*1ce0*/  SHF.R.S32.HI R8, RZ, 0x1f, R28 ;  /* 0x0000001fff087819 */ /* 0x000fe4000001141c */
[----:B------:R-:W-:Y:S01]  /*1cf0*/  IADD3 R89, P2, R28, UR8, RZ ;  /* 0x000000081c597c10 */ /* 0x000fe2000ff5e0ff */
[----:B------:R0:W-:Y:S01]  /*1d00*/  STL [R1+0x1c], R11 ;  /* 0x00001c0b01007387 */ /* 0x0001e20000100800 */
[----:B------:R-:W-:Y:S02]  /*1d10*/  SHF.R.S32.HI R10, RZ, 0x1f, R30 ;  /* 0x0000001fff0a7819 */ /* 0x000fe4000001141e */
[----:B------:R-:W-:-:S02]  /*1d20*/  IADD3 R17, P1, R30, UR8, RZ ;  /* 0x000000081e117c10 */ /* 0x000fc4000ff3e0ff */
[----:B------:R-:W-:Y:S02]  /*1d30*/  IADD3.X R93, R8, UR9, RZ, P2, !PT ;  /* 0x00000009085d7c10 */ /* 0x000fe400097fe4ff */
[----:B------:R-:W-:Y:S02]  /*1d40*/  SHF.R.S32.HI R26, RZ, 0x1f, R32 ;  /* 0x0000001fff1a7819 */ /* 0x000fe40000011420 */
[----:B------:R-:W-:Y:S02]  /*1d50*/  IADD3 R16, P0, R32, UR8, RZ ;  /* 0x0000000820107c10 */ /* 0x000fe4000ff1e0ff */
[----:B------:R-:W-:Y:S02]  /*1d60*/  CS2R R32, SRZ ;  /* 0x0000000000207805 */ /* 0x000fe4000001ff00 */
[----:B0-----:R-:W-:Y:S02]  /*1d70*/  IADD3.X R11, R13, UR9, RZ, P4, !PT ;  /* 0x000000090d0b7c10 */ /* 0x001fe4000a7fe4ff */
[----:B------:R-:W-:-:S02]  /*1d80*/  SHF.R.S32.HI R27, RZ, 0x1f, R15 ;  /* 0x0000001fff1b7819 */ /* 0x000fc4000001140f */
[----:B------:R-:W-:Y:S01]  /*1d90*/  IADD3 R15, P4, R15, UR8, RZ ;  /* 0x000000080f0f7c10 */ /* 0x000fe2000ff9e0ff */
[----:B------:R0:W-:Y:S01]  /*1da0*/  STL [R1+0x20], R11 ;  /* 0x0000200b01007387 */ /* 0x0001e20000100800 */
[----:B------:R-:W-:Y:S02]  /*1db0*/  IADD3.X R8, R10, UR9, RZ, P1, !PT ;  /* 0x000000090a087c10 */ /* 0x000fe40008ffe4ff */
[----:B------:R-:W-:Y:S02]  /*1dc0*/  IADD3.X R94, R26, UR9, RZ, P0, !PT ;  /* 0x000000091a5e7c10 */ /* 0x000fe400087fe4ff */
[----:B------:R-:W-:Y:S02]  /*1dd0*/  SHF.R.S32.HI R28, RZ, 0x1f, R34 ;  /* 0x0000001fff1c7819 */ /* 0x000fe40000011422 */
[----:B------:R-:W-:Y:S02]  /*1de0*/  SHF.R.S32.HI R29, RZ, 0x1f, R36 ;  /* 0x0000001fff1d7819 */ /* 0x000fe40000011424 */
[----:B------:R-:W-:-:S02]  /*1df0*/  IADD3 R10, P1, R9, UR6, RZ ;  /* 0x00000006090a7c10 */ /* 0x000fc4000ff3e0ff */
[----:B0-----:R-:W-:Y:S02]  /*1e00*/  IADD3.X R11, R14, UR9, RZ, P6, !PT ;  /* 0x000000090e0b7c10 */ /* 0x001fe4000b7fe4ff */
[----:B------:R-:W-:Y:S02]  /*1e10*/  IADD3 R14, P6, R34, UR8, RZ ;  /* 0x00000008220e7c10 */ /* 0x000fe4000ffde0ff */
[----:B------:R-:W-:Y:S02]  /*1e20*/  CS2R R34, SRZ ;  /* 0x0000000000227805 */ /* 0x000fe4000001ff00 */
[----:B------:R-:W-:Y:S01]  /*1e30*/  LOP3.LUT R5, R5, R0, RZ, 0xfc, !PT ;  /* 0x0000000005057212 */ /* 0x000fe200078efcff */
[----:B------:R0:W-:Y:S01]  /*1e40*/  STL [R1+0x24], R11 ;  /* 0x0000240b01007387 */ /* 0x0001e20000100800 */
[----:B------:R-:W-:Y:S02]  /*1e50*/  LEA.HI.X.SX32 R9, R9, UR7, 0x1, P1 ;  /* 0x0000000709097c11 */ /* 0x000fe400088f0eff */
[----:B0-----:R-:W-:-:S02]  /*1e60*/  IADD3.X R11, R24, UR9, RZ, P5, !PT ;  /* 0x00000009180b7c10 */ /* 0x001fc4000affe4ff */
[----:B------:R-:W-:Y:S02]  /*1e70*/  IADD3 R13, P5, R36, UR8, RZ ;  /* 0x00000008240d7c10 */ /* 0x000fe4000ffbe0ff */
[----:B------:R-:W-:Y:S02]  /*1e80*/  CS2R R36, SRZ ;  /* 0x0000000000247805 */ /* 0x000fe4000001ff00 */
[----:B------:R-:W-:Y:S01]  /*1e90*/  SHF.R.S32.HI R24, RZ, 0x1f, R38 ;  /* 0x0000001fff187819 */ /* 0x000fe20000011426 */
[----:B------:R0:W-:Y:S02]  /*1ea0*/  STL [R1+0x28], R11 ;  /* 0x0000280b01007387 */ /* 0x0001e40000100800 */
[----:B0-----:R-:W-:Y:S02]  /*1eb0*/  IADD3.X R11, R25, UR9, RZ, P3, !PT ;  /* 0x00000009190b7c10 */ /* 0x001fe40009ffe4ff */
[----:B------:R-:W-:Y:S02]  /*1ec0*/  IADD3 R12, P3, R38, UR8, RZ ;  /* 0x00000008260c7c10 */ /* 0x000fe4000ff7e0ff */
[----:B------:R-:W-:-:S02]  /*1ed0*/  CS2R R38, SRZ ;  /* 0x0000000000267805 */ /* 0x000fc4000001ff00 */
[----:B------:R-:W-:Y:S01]  /*1ee0*/  SHF.R.S32.HI R25, RZ, 0x1f, R31 ;  /* 0x0000001fff197819 */ /* 0x000fe2000001141f */
[----:B------:R0:W-:Y:S04]  /*1ef0*/  STL [R1+0x2c], R11 ;  /* 0x00002c0b01007387 */ /* 0x0001e80000100800 */
[----:B------:R1:W-:Y:S04]  /*1f00*/  STL [R1+0x30], R93 ;  /* 0x0000305d01007387 */ /* 0x0003e80000100800 */
[----:B------:R2:W-:Y:S01]  /*1f10*/  STL [R1+0x34], R8 ;  /* 0x0000340801007387 */ /* 0x0005e20000100800 */
[----:B0-----:R-:W-:-:S02]  /*1f20*/  IADD3 R11, P2, R31, UR8, RZ ;  /* 0x000000081f0b7c10 */ /* 0x001fc4000ff5e0ff */
[----:B------:R-:W-:Y:S01]  /*1f30*/  CS2R R30, SRZ ;  /* 0x00000000001e7805 */ /* 0x000fe2000001ff00 */
[----:B------:R0:W-:Y:S01]  /*1f40*/  STL [R1+0x38], R94 ;  /* 0x0000385e01007387 */ /* 0x0001e20000100800 */
[----:B-1----:R-:W-:Y:S02]  /*1f50*/  IADD3.X R93, R27, UR9, RZ, P4, !PT ;  /* 0x000000091b5d7c10 */ /* 0x002fe4000a7fe4ff */
[----:B------:R-:W-:Y:S02]  /*1f60*/  CS2R R26, SRZ ;  /* 0x00000000001a7805 */ /* 0x000fe4000001ff00 */
[----:B--2---:R-:W-:Y:S01]  /*1f70*/  IADD3.X R8, R28, UR9, RZ, P6, !PT ;  /* 0x000000091c087c10 */ /* 0x004fe2000b7fe4ff */
[----:B------:R1:W-:Y:S01]  /*1f80*/  STL [R1+0x3c], R93 ;  /* 0x00003c5d01007387 */ /* 0x0003e20000100800 */
[----:B0-----:R-:W-:-:S03]  /*1f90*/  IADD3.X R94, R29, UR9, RZ, P5, !PT ;  /* 0x000000091d5e7c10 */ /* 0x001fc6000affe4ff */
[----:B------:R0:W-:Y:S01]  /*1fa0*/  STL [R1+0x40], R8 ;  /* 0x0000400801007387 */ /* 0x0001e20000100800 */
[----:B------:R-:W-:-:S03]  /*1fb0*/  CS2R R28, SRZ ;  /* 0x00000000001c7805 */ /* 0x000fc6000001ff00 */
[----:B------:R2:W-:Y:S01]  /*1fc0*/  STL [R1+0x44], R94 ;  /* 0x0000445e01007387 */ /* 0x0005e20000100800 */
[----:B-1----:R-:W-:Y:S02]  /*1fd0*/  IADD3.X R93, R24, UR9, RZ, P3, !PT ;  /* 0x00000009185d7c10 */ /* 0x002fe40009ffe4ff */
[----:B0-----:R-:W-:-:S03]  /*1fe0*/  IADD3.X R8, R25, UR9, RZ, P2, !PT ;  /* 0x0000000919087c10 */ /* 0x001fc600097fe4ff */
[----:B------:R0:W-:Y:S01]  /*1ff0*/  STL [R1+0x48], R93 ;  /* 0x0000485d01007387 */ /* 0x0001e20000100800 */
[----:B------:R-:W-:Y:S02]  /*2000*/  CS2R R24, SRZ ;  /* 0x0000000000187805 */ /* 0x000fe4000001ff00 */
[----:B--2---:R-:W-:Y:S01]  /*2010*/  SHF.R.U32.HI R94, RZ, 0x3, R101 ;  /* 0x00000003ff5e7819 */ /* 0x004fe20000011665 */
[----:B------:R1:W-:Y:S03]  /*2020*/  STL [R1+0x4c], R8 ;  /* 0x00004c0801007387 */ /* 0x0003e60000100800 */
[----:B------:R-:W-:Y:S01]  /*2030*/  LOP3.LUT R94, R94, 0x30, RZ, 0xc0, !PT ;  /* 0x000000305e5e7812 */ /* 0x000fe200078ec0ff */
[----:B0-----:R-:W0:Y:S01]  /*2040*/  LDC R93, c[0x0][0x238] ;  /* 0x00008e00ff5d7b82 */ /* 0x001e220000000800 */
[----:B-1----:R-:W-:-:S05]  /*2050*/  LOP3.LUT R8, R101, 0x3f, RZ, 0xc0, !PT ;  /* 0x0000003f65087812 */ /* 0x002fca00078ec0ff */
[----:B------:R-:W-:Y:S01]  /*2060*/  IMAD R8, R8, UR5, RZ ;  /* 0x0000000508087c24 */ /* 0x000fe2000f8e02ff */
[----:B------:R-:W-:Y:S02]  /*2070*/  UMOV UR5, URZ ;  /* 0x0000003f00057c82 */ /* 0x000fe40008000000 */
[----:B------:R-:W-:Y:S01]  /*2080*/  UIADD3.64 UR10, UR4, -UR10, URZ ;  /* 0x8000000a040a7297 */ /* 0x000fe2000fffe03f */
[-C--:B0-----:R-:W-:Y:S02]  /*2090*/  IMAD R112, R95, R93.reuse, RZ ;  /* 0x0000005d5f707224 */ /* 0x081fe400078e02ff */
[-C--:B------:R-:W-:Y:S02]  /*20a0*/  IMAD R95, R96, R93.reuse, RZ ;  /* 0x0000005d605f7224 */ /* 0x080fe400078e02ff */
[-C--:B------:R-:W-:Y:S01]  /*20b0*/  IMAD R97, R97, R93.reuse, RZ ;  /* 0x0000005d61617224 */ /* 0x080fe200078e02ff */
[----:B------:R-:W-:Y:S01]  /*20c0*/  STL [R1+0x9c], R112 ;  /* 0x00009c7001007387 */ /* 0x000fe20000100800 */
[----:B------:R-:W-:-:S03]  /*20d0*/  IMAD R96, R98, R93, RZ ;  /* 0x0000005d62607224 */ /* 0x000fc600078e02ff */
[----:B------:R0:W-:Y:S04]  /*20e0*/  STL [R1+0x98], R95 ;  /* 0x0000985f01007387 */ /* 0x0001e80000100800 */
[----:B------:R1:W-:Y:S04]  /*20f0*/  STL [R1+0x94], R97 ;  /* 0x0000946101007387 */ /* 0x0003e80000100800 */
[----:B------:R2:W-:Y:S01]  /*2100*/  STL [R1+0x90], R96 ;  /* 0x0000906001007387 */ /* 0x0005e20000100800 */
[-C--:B0-----:R-:W-:Y:S02]  /*2110*/  IMAD R95, R99, R93.reuse, RZ ;  /* 0x0000005d635f7224 */ /* 0x081fe400078e02ff */
[----:B-1----:R-:W-:-:S03]  /*2120*/  IMAD R97, R100, R93, RZ ;  /* 0x0000005d64617224 */ /* 0x002fc600078e02ff */
[----:B------:R0:W-:Y:S01]  /*2130*/  STL [R1+0x8c], R95 ;  /* 0x00008c5f01007387 */ /* 0x0001e20000100800 */
[----:B--2---:R-:W-:-:S03]  /*2140*/  IMAD R96, R87, R93, RZ ;  /* 0x0000005d57607224 */ /* 0x004fc600078e02ff */
[----:B------:R1:W-:Y:S04]  /*2150*/  STL [R1+0x88], R97 ;  /* 0x0000886101007387 */ /* 0x0003e80000100800 */
[----:B------:R2:W-:Y:S01]  /*2160*/  STL [R1+0x84], R96 ;  /* 0x0000846001007387 */ /* 0x0005e20000100800 */
[-C--:B0-----:R-:W-:Y:S01]  /*2170*/  IMAD R95, R86, R93.reuse, RZ ;  /* 0x0000005d565f7224 */ /* 0x081fe200078e02ff */
[----:B------:R-:W-:Y:S01]  /*2180*/  CS2R R86, SRZ ;  /* 0x0000000000567805 */ /* 0x000fe2000001ff00 */
[----:B-1----:R-:W-:-:S03]  /*2190*/  IMAD R97, R85, R93, RZ ;  /* 0x0000005d55617224 */ /* 0x002fc600078e02ff */
[----:B------:R0:W-:Y:S01]  /*21a0*/  STL [R1+0x80], R95 ;  /* 0x0000805f01007387 */ /* 0x0001e20000100800 */
[----:B--2---:R-:W-:-:S03]  /*21b0*/  IMAD R96, R84, R93, RZ ;  /* 0x0000005d54607224 */ /* 0x004fc600078e02ff */
[----:B------:R1:W-:Y:S01]  /*21c0*/  STL [R1+0x7c], R97 ;  /* 0x00007c6101007387 */ /* 0x0003e20000100800 */
[----:B------:R-:W-:-:S03]  /*21d0*/  CS2R R84, SRZ ;  /* 0x0000000000547805 */ /* 0x000fc6000001ff00 */
[----:B------:R2:W-:Y:S01]  /*21e0*/  STL [R1+0x78], R96 ;  /* 0x0000786001007387 */ /* 0x0005e20000100800 */
[-C--:B0-----:R-:W-:Y:S02]  /*21f0*/  IMAD R95, R83, R93.reuse, RZ ;  /* 0x0000005d535f7224 */ /* 0x081fe400078e02ff */
[----:B-1----:R-:W-:-:S03]  /*2200*/  IMAD R97, R82, R93, RZ ;  /* 0x0000005d52617224 */ /* 0x002fc600078e02ff */
[----:B------:R0:W-:Y:S01]  /*2210*/  STL [R1+0x74], R95 ;  /* 0x0000745f01007387 */ /* 0x0001e20000100800 */
[-C--:B------:R-:W-:Y:S01]  /*2220*/  IMAD R97, R79, R93.reuse, RZ ;  /* 0x0000005d4f617224 */ /* 0x080fe200078e02ff */
[----:B------:R-:W-:Y:S01]  /*2230*/  CS2R R78, SRZ ;  /* 0x00000000004e7805 */ /* 0x000fe2000001ff00 */
[----:B--2---:R-:W-:Y:S01]  /*2240*/  IMAD R96, R81, R93, RZ ;  /* 0x0000005d51607224 */ /* 0x004fe200078e02ff */
[----:B------:R-:W-:-:S04]  /*2250*/  CS2R R82, SRZ ;  /* 0x0000000000527805 */ /* 0x000fc8000001ff00 */
[----:B------:R1:W-:Y:S01]  /*2260*/  STL [R1+0x70], R96 ;  /* 0x0000706001007387 */ /* 0x0003e20000100800 */
[----:B0-----:R-:W-:Y:S01]  /*2270*/  IMAD R95, R80, R93, RZ ;  /* 0x0000005d505f7224 */ /* 0x001fe200078e02ff */
[----:B------:R-:W-:-:S04]  /*2280*/  CS2R R80, SRZ ;  /* 0x0000000000507805 */ /* 0x000fc8000001ff00 */
[----:B------:R0:W-:Y:S01]  /*2290*/  STL [R1+0x6c], R95 ;  /* 0x00006c5f01007387 */ /* 0x0001e20000100800 */
[----:B-1----:R-:W-:-:S03]  /*22a0*/  IMAD R96, R6, R93, RZ ;  /* 0x0000005d06607224 */ /* 0x002fc600078e02ff */
[----:B------:R-:W-:Y:S01]  /*22b0*/  STL [R1+0x68], R97 ;  /* 0x0000686101007387 */ /* 0x000fe20000100800 */
[-C--:B------:R-:W-:Y:S02]  /*22c0*/  IMAD R6, R3, R93.reuse, RZ ;  /* 0x0000005d03067224 */ /* 0x080fe400078e02ff */
[-C--:B------:R-:W-:Y:S01]  /*22d0*/  IMAD R3, R91, R93.reuse, RZ ;  /* 0x0000005d5b037224 */ /* 0x080fe200078e02ff */
[----:B------:R-:W-:Y:S01]  /*22e0*/  STL [R1+0x64], R96 ;  /* 0x0000646001007387 */ /* 0x000fe20000100800 */
[-C--:B0-----:R-:W-:Y:S02]  /*22f0*/  IMAD R95, R4, R93.reuse, RZ ;  /* 0x0000005d045f7224 */ /* 0x081fe400078e02ff */
[----:B------:R-:W-:-:S03]  /*2300*/  IMAD R4, R90, R93, RZ ;  /* 0x0000005d5a047224 */ /* 0x000fc600078e02ff */
[----:B------:R-:W-:Y:S04]  /*2310*/  STL [R1+0x60], R95 ;  /* 0x0000605f01007387 */ /* 0x000fe80000100800 */
[----:B------:R0:W-:Y:S04]  /*2320*/  STL [R1+0x5c], R6 ;  /* 0x00005c0601007387 */ /* 0x0001e80000100800 */
[----:B------:R1:W-:Y:S04]  /*2330*/  STL [R1+0x58], R4 ;  /* 0x0000580401007387 */ /* 0x0003e80000100800 */
[----:B------:R2:W-:Y:S01]  /*2340*/  STL [R1+0x54], R3 ;  /* 0x0000540301007387 */ /* 0x0005e20000100800 */
[----:B0-----:R-:W-:-:S02]  /*2350*/  IMAD R6, R92, R93, RZ ;  /* 0x0000005d5c067224 */ /* 0x001fc400078e02ff */
[----:B-1----:R-:W-:-:S03]  /*2360*/  IMAD R4, R111, R93, RZ ;  /* 0x0000005d6f047224 */ /* 0x002fc600078e02ff */
[----:B------:R0:W-:Y:S01]  /*2370*/  STL [R1+0x50], R6 ;  /* 0x0000500601007387 */ /* 0x0001e20000100800 */
[-C--:B------:R-:W-:Y:S02]  /*2380*/  IMAD R4, R108, R93.reuse, RZ ;  /* 0x0000005d6c047224 */ /* 0x080fe400078e02ff */
[-C--:B--2---:R-:W-:Y:S01]  /*2390*/  IMAD R3, R110, R93.reuse, RZ ;  /* 0x0000005d6e037224 */ /* 0x084fe200078e02ff */
[----:B------:R1:W-:Y:S01]  /*23a0*/  STL [R1+0xc], R2 ;  /* 0x00000c0201007387 */ /* 0x0003e20000100800 */
[-C--:B------:R-:W-:Y:S02]  /*23b0*/  IMAD R3, R107, R93.reuse, RZ ;  /* 0x0000005d6b037224 */ /* 0x080fe400078e02ff */
[-C--:B------:R-:W-:Y:S02]  /*23c0*/  IMAD R4, R105, R93.reuse, RZ ;  /* 0x0000005d69047224 */ /* 0x080fe400078e02ff */
[-C--:B------:R-:W-:Y:S02]  /*23d0*/  IMAD R3, R104, R93.reuse, RZ ;  /* 0x0000005d68037224 */ /* 0x080fe400078e02ff */
[----:B0-----:R-:W-:-:S02]  /*23e0*/  IMAD R6, R109, R93, RZ ;  /* 0x0000005d6d067224 */ /* 0x001fc400078e02ff */
[-C--:B------:R-:W-:Y:S01]  /*23f0*/  IMAD R6, R106, R93.reuse, RZ ;  /* 0x0000005d6a067224 */ /* 0x080fe200078e02ff */
[----:B-1----:R-:W-:Y:S01]  /*2400*/  SHF.R.S32.HI R2, RZ, 0x1f, R8 ;  /* 0x0000001fff027819 */ /* 0x002fe20000011408 */
[-C--:B------:R-:W-:Y:S01]  /*2410*/  IMAD R6, R103, R93.reuse, RZ ;  /* 0x0000005d67067224 */ /* 0x080fe200078e02ff */
[----:B------:R-:W-:Y:S01]  /*2420*/  LOP3.LUT R6, R94, 0x1ff, R101, 0x78, !PT ;  /* 0x000001ff5e067812 */ /* 0x000fe200078e7865 */
[-C--:B------:R-:W-:Y:S01]  /*2430*/  IMAD R4, R102, R93.reuse, RZ ;  /* 0x0000005d66047224 */ /* 0x080fe200078e02ff */
[C---:B------:R-:W-:Y:S01]  /*2440*/  LOP3.LUT R4, R5.reuse, 0x10, RZ, 0x3c, !PT ;  /* 0x0000001005047812 */ /* 0x040fe200078e3cff */
[----:B------:R-:W-:Y:S01]  /*2450*/  IMAD R3, R0, R93, RZ ;  /* 0x0000005d00037224 */ /* 0x000fe200078e02ff */
[C---:B------:R-:W-:Y:S02]  /*2460*/  LOP3.LUT R3, R5.reuse, 0x20, RZ, 0x3c, !PT ;  /* 0x0000002005037812 */ /* 0x040fe400078e3cff */
[----:B------:R-:W-:-:S07]  /*2470*/  LOP3.LUT R2, R5, 0x30, RZ, 0x3c, !PT ;  /* 0x0000003005027812 */ /* 0x000fce00078e3cff */
.L_x_2:
[----:B------:R-:W0:Y:S01]  /*2480*/  LDC R92, c[0x0][0x238] ;  /* 0x00008e00ff5c7b82 */ /* 0x000e220000000800 */
[----:B------:R-:W2:Y:S01]  /*2490*/  LDL R94, [R1+0x88] ;  /* 0x00008800015e7983 */ /* 0x000ea20000100800 */
[C---:B------:R-:W-:Y:S02]  /*24a0*/  ISETP.GE.AND P0, PT, R0.reuse, UR13, PT ;  /* 0x0000000d00007c0c */ /* 0x040fe4000bf06270 */
[----:B------:R-:W-:Y:S01]  /*24b0*/  PRMT R101, RZ, 0x7610, R101 ;  /* 0x00007610ff657816 */ /* 0x000fe20000000065 */
[----:B------:R1:W-:Y:S01]  /*24c0*/  STL [R1+0xdc], R7 ;  /* 0x0000dc0701007387 */ /* 0x0003e20000100800 */
[----:B------:R-:W-:Y:S02]  /*24d0*/  LOP3.LUT R90, R0, 0x4, RZ, 0xfc, !PT ;  /* 0x00000004005a7812 */ /* 0x000fe400078efcff */
[----:B------:R-:W3:Y:S01]  /*24e0*/  LDC R93, c[0x0][0x238] ;  /* 0x00008e00ff5d7b82 */ /* 0x000ee20000000800 */
[----:B------:R4:W-:Y:S01]  /*24f0*/  STL [R1+0xd8], R3 ;  /* 0x0000d80301007387 */ /* 0x0009e20000100800 */
[----:B------:R-:W-:-:S02]  /*2500*/  ISETP.GE.AND P2, PT, R90, UR13, PT ;  /* 0x0000000d5a007c0c */ /* 0x000fc4000bf46270 */
[----:B------:R-:W-:Y:S01]  /*2510*/  LOP3.LUT R90, R0, 0x8, RZ, 0xfc, !PT ;  /* 0x00000008005a7812 */ /* 0x000fe200078efcff */
[----:B------:R-:W-:Y:S03]  /*2520*/  STL [R1+0xd4], R2 ;  /* 0x0000d40201007387 */ /* 0x000fe60000100800 */
[----:B------:R-:W-:Y:S01]  /*2530*/  ISETP.GE.AND P4, PT, R90, UR13, PT ;  /* 0x0000000d5a007c0c */ /* 0x000fe2000bf86270 */
[----:B------:R-:W-:Y:S01]  /*2540*/  STL [R1+0xd0], R6 ;  /* 0x0000d00601007387 */ /* 0x000fe20000100800 */
[----:B-1----:R-:W1:Y:S01]  /*2550*/  S2R R7, SR_TID.X ;  /* 0x0000000000077919 */ /* 0x002e620000002100 */
[----:B0-----:R-:W-:-:S05]  /*2560*/  IMAD R92, R0, R92, RZ ;  /* 0x0000005c005c7224 */ /* 0x001fca00078e02ff */
[----:B------:R-:W-:Y:S01]  /*2570*/  IADD3 R92, P5, R92, R10, RZ ;  /* 0x0000000a5c5c7210 */ /* 0x000fe20007fbe0ff */
[----:B---3--:R-:W-:-:S05]  /*2580*/  IMAD R93, R0, R93, RZ ;  /* 0x0000005d005d7224 */ /* 0x008fca00078e02ff */
[----:B------:R-:W-:-:S05]  /*2590*/  LEA.HI.X.SX32 R93, R93, R9, 0x1, P5 ;  /* 0x000000095d5d7211 */ /* 0x000fca00028f0eff */
[----:B------:R0:W3:Y:S04]  /*25a0*/  @!P0 LDG.E.U8 R101, desc[UR14][R92.64] ;  /* 0x0000000e5c658981 */ /* 0x0000e8000c1e1100 */
[----:B------:R-:W0:Y:S01]  /*25b0*/  LDL R93, [R1+0x50] ;  /* 0x00005000015d7983 */ /* 0x000e220000100800 */
[----:B-1----:R-:W-:-:S04]  /*25c0*/  LEA.HI R91, R7, 0x2, RZ, 0x18 ;  /* 0x00000002075b7811 */ /* 0x002fc800078fc0ff */
[----:B------:R-:W-:Y:S02]  /*25d0*/  ISETP.GE.AND P1, PT, R91, UR13, PT ;  /* 0x0000000d5b007c0c */ /* 0x000fe4000bf26270 */
[----:B------:R-:W-:-:S04]  /*25e0*/  LEA.HI R91, R7, 0x6, RZ, 0x18 ;  /* 0x00000006075b7811 */ /* 0x000fc800078fc0ff */
[----:B------:R-:W-:Y:S02]  /*25f0*/  ISETP.GE.AND P3, PT, R91, UR13, PT ;  /* 0x0000000d5b007c0c */ /* 0x000fe4000bf66270 */
[----:B------:R-:W-:-:S04]  /*2600*/  LEA.HI R91, R7, 0xa, RZ, 0x18 ;  /* 0x0000000a075b7811 */ /* 0x000fc800078fc0ff */
[----:B------:R-:W-:Y:S01]  /*2610*/  ISETP.GE.AND P5, PT, R91, UR13, PT ;  /* 0x0000000d5b007c0c */ /* 0x000fe2000bfa6270 */
[----:B--2---:R-:W-:Y:S01]  /*2620*/  IMAD.MOV.U32 R91, RZ, RZ, R94 ;  /* 0x000000ffff5b7224 */ /* 0x004fe200078e005e */
[-C--:B------:R-:W-:Y:S02]  /*2630*/  IADD3 R90, P6, R94, R10.reuse, RZ ;  /* 0x0000000a5e5a7210 */ /* 0x080fe40007fde0ff */
[----:B------:R-:W-:Y:S02]  /*2640*/  LOP3.LUT R94, R0, 0xc, RZ, 0xfc, !PT ;  /* 0x0000000c005e7812 */ /* 0x000fe400078efcff */
[----:B------:R-:W-:Y:S02]  /*2650*/  LEA.HI.X.SX32 R91, R91, R9, 0x1, P6 ;  /* 0x000000095b5b7211 */ /* 0x000fe400030f0eff */
[----:B0-----:R-:W-:Y:S02]  /*2660*/  IADD3 R92, P6, R93, R10, RZ ;  /* 0x0000000a5d5c7210 */ /* 0x001fe40007fde0ff */
[----:B------:R-:W2:Y:S01]  /*2670*/  LDL R93, [R1+0x50] ;  /* 0x00005000015d7983 */ /* 0x000ea20000100800 */
[----:B------:R-:W-:-:S02]  /*2680*/  PRMT R100, RZ, 0x7610, R100 ;  /* 0x00007610ff647816 */ /* 0x000fc40000000064 */
[----:B------:R-:W-:Y:S02]  /*2690*/  ISETP.GE.AND P0, PT, R94, UR13, PT ;  /* 0x0000000d5e007c0c */ /* 0x000fe4000bf06270 */
[----:B------:R-:W-:Y:S02]  /*26a0*/  LEA.HI R94, R7, 0xe, RZ, 0x18 ;  /* 0x0000000e075e7811 */ /* 0x000fe400078fc0ff */
[----:B------:R0:W5:Y:S01]  /*26b0*/  @!P1 LDG.E.U8 R100, desc[UR14][R90.64] ;  /* 0x0000000e5a649981 */ /* 0x000162000c1e1100 */
[----:B------:R-:W-:Y:S02]  /*26c0*/  PRMT R99, RZ, 0x7610, R99 ;  /* 0x00007610ff637816 */ /* 0x000fe40000000063 */
[----:B------:R-:W-:Y:S02]  /*26d0*/  ISETP.GE.AND P1, PT, R94, UR13, PT ;  /* 0x0000000d5e007c0c */ /* 0x000fe4000bf26270 */
[----:B------:R-:W0:Y:S01]  /*26e0*/  LDL R94, [R1+0x8c] ;  /* 0x00008c00015e7983 */ /* 0x000e220000100800 */
[----:B--2---:R-:W-:-:S05]  /*26f0*/  LEA.HI.X.SX32 R93, R93, R9, 0x1, P6 ;  /* 0x000000095d5d7211 */ /* 0x004fca00030f0eff */
[----:B------:R1:W2:Y:S04]  /*2700*/  @!P2 LDG.E.U8 R99, desc[UR14][R92.64] ;  /* 0x0000000e5c63a981 */ /* 0x0002a8000c1e1100 */
[----:B------:R-:W1:Y:S01]  /*2710*/  LDL R93, [R1+0x54] ;  /* 0x00005400015d7983 */ /* 0x000e620000100800 */
[----:B0-----:R-:W-:Y:S01]  /*2720*/  IMAD.MOV.U32 R91, RZ, RZ, R94 ;  /* 0x000000ffff5b7224 */ /* 0x001fe200078e005e */
[----:B------:R-:W-:-:S04]  /*2730*/  IADD3 R90, P6, R94, R10, RZ ;  /* 0x0000000a5e5a7210 */ /* 0x000fc80007fde0ff */
[----:B------:R-:W-:Y:S02]  /*2740*/  LEA.HI.X.SX32 R91, R91, R9, 0x1, P6 ;  /* 0x000000095b5b7211 */ /* 0x000fe400030f0eff */
[----:B------:R-:W-:Y:S02]  /*2750*/  LOP3.LUT R94, R0, 0x10, RZ, 0xfc, !PT ;  /* 0x00000010005e7812 */ /* 0x000fe400078efcff */
[----:B------:R-:W-:Y:S02]  /*2760*/  PRMT R115, RZ, 0x7610, R115 ;  /* 0x00007610ff737816 */ /* 0x000fe40000000073 */
[----:B-1----:R-:W-:-:S04]  /*2770*/  IADD3 R92, P6, R93, R10, RZ ;  /* 0x0000000a5d5c7210 */ /* 0x002fc80007fde0ff */
[----:B------:R0:W2:Y:S04]  /*2780*/  @!P3 LDG.E.U8 R115, desc[UR14][R90.64] ;  /* 0x0000000e5a73b981 */ /* 0x0000a8000c1e1100 */
[----:B------:R-:W4:Y:S01]  /*2790*/  LDL R93, [R1+0x54] ;  /* 0x00005400015d7983 */ /* 0x000f220000100800 */
[----:B------:R-:W-:Y:S02]  /*27a0*/  ISETP.GE.AND P2, PT, R94, UR13, PT ;  /* 0x0000000d5e007c0c */ /* 0x000fe4000bf46270 */
[----:B------:R-:W-:-:S04]  /*27b0*/  LEA.HI R94, R7, 0x12, RZ, 0x18 ;  /* 0x00000012075e7811 */ /* 0x000fc800078fc0ff */
[----:B------:R-:W-:Y:S02]  /*27c0*/  ISETP.GE.AND P3, PT, R94, UR13, PT ;  /* 0x0000000d5e007c0c */ /* 0x000fe4000bf66270 */
[----:B------:R-:W0:Y:S01]  /*27d0*/  LDL R94, [R1+0x90] ;  /* 0x00009000015e7983 */ /* 0x000e220000100800 */
[----:B------:R-:W-:Y:S02]  /*27e0*/  PRMT R117, RZ, 0x7610, R117 ;  /* 0x00007610ff757816 */ /* 0x000fe40000000075 */
[----:B----4-:R-:W-:-:S05]  /*27f0*/  LEA.HI.X.SX32 R93, R93, R9, 0x1, P6 ;  /* 0x000000095d5d7211 */ /* 0x010fca00030f0eff */
[----:B------:R1:W4:Y:S04]  /*2800*/  @!P4 LDG.E.U8 R117, desc[UR14][R92.64] ;  /* 0x0000000e5c75c981 */ /* 0x000328000c1e1100 */
[----:B------:R-:W1:Y:S01]  /*2810*/  LDL R93, [R1+0x58] ;  /* 0x00005800015d7983 */ /* 0x000e620000100800 */
[----:B0-----:R-:W-:Y:S01]  /*2820*/  IADD3 R90, P6, R94, R10, RZ ;  /* 0x0000000a5e5a7210 */ /* 0x001fe20007fde0ff */
[----:B------:R-:W-:Y:S01]  /*2830*/  IMAD.MOV.U32 R91, RZ, RZ, R94 ;  /* 0x000000ffff5b7224 */ /* 0x000fe200078e005e */
[----:B------:R-:W-:Y:S02]  /*2840*/  LOP3.LUT R94, R0, 0x14, RZ, 0xfc, !PT ;  /* 0x00000014005e7812 */ /* 0x000fe400078efcff */
[----:B------:R-:W-:Y:S02]  /*2850*/  PRMT R119, RZ, 0x7610, R119 ;  /* 0x00007610ff777816 */ /* 0x000fe40000000077 */
[----:B------:R-:W-:-:S02]  /*2860*/  LEA.HI.X.SX32 R91, R91, R9, 0x1, P6 ;  /* 0x000000095b5b7211 */ /* 0x000fc400030f0eff */
[----:B------:R-:W-:Y:S02]  /*2870*/  ISETP.GE.AND P4, PT, R94, UR13, PT ;  /* 0x0000000d5e007c0c */ /* 0x000fe4000bf86270 */
[----:B------:R-:W-:Y:S01]  /*2880*/  LEA.HI R94, R7, 0x16, RZ, 0x18 ;  /* 0x00000016075e7811 */ /* 0x000fe200078fc0ff */
[----:B------:R0:W4:Y:S03]  /*2890*/  @!P5 LDG.E.U8 R119, desc[UR14][R90.64] ;  /* 0x0000000e5a77d981 */ /* 0x000126000c1e1100 */
[----:B------:R-:W-:Y:S02]  /*28a0*/  ISETP.GE.AND P5, PT, R94, UR13, PT ;  /* 0x0000000d5e007c0c */ /* 0x000fe4000bfa6270 */
[----:B------:R-:W0:Y:S01]  /*28b0*/  LDL R94, [R1+0x94] ;  /* 0x00009400015e7983 */ /* 0x000e220000100800 */
[----:B-1----:R-:W-:-:S03]  /*28c0*/  IADD3 R92, P6, R93, R10, RZ ;  /* 0x0000000a5d5c7210 */ /* 0x002fc60007fde0ff */
[----:B------:R-:W3:Y:S01]  /*28d0*/  LDL R93, [R1+0x58] ;  /* 0x00005800015d7983 */ /* 0x000ee20000100800 */
[----:B------:R-:W-:Y:S01]  /*28e0*/  PRMT R121, RZ, 0x7610, R121 ;  /* 0x00007610ff797816 */ /* 0x000fe20000000079 */
[----:B0-----:R-:W-:Y:S01]  /*28f0*/  IMAD.MOV.U32 R91, RZ, RZ, R94 ;  /* 0x000000ffff5b7224 */ /* 0x001fe200078e005e */
[----:B---3--:R-:W-:Y:S02]  /*2900*/  LEA.HI.X.SX32 R93, R93, R9, 0x1, P6 ;  /* 0x000000095d5d7211 */ /* 0x008fe400030f0eff */
[----:B------:R-:W-:Y:S02]  /*2910*/  IADD3 R90, P6, R94, R10, RZ ;  /* 0x0000000a5e5a7210 */ /* 0x000fe40007fde0ff */
[----:B------:R-:W-:Y:S01]  /*2920*/  LOP3.LUT R94, R0, 0x18, RZ, 0xfc, !PT ;  /* 0x00000018005e7812 */ /* 0x000fe200078efcff */
[----:B------:R0:W3:Y:S03]  /*2930*/  @!P0 LDG.E.U8 R121, desc[UR14][R92.64] ;  /* 0x0000000e5c798981 */ /* 0x0000e6000c1e1100 */
[----:B------:R-:W-:-:S02]  /*2940*/  ISETP.GE.AND P0, PT, R94, UR13, PT ;  /* 0x0000000d5e007c0c */ /* 0x000fc4000bf06270 */
[----:B------:R-:W0:Y:S01]  /*2950*/  LDL R94, [R1+0x5c] ;  /* 0x00005c00015e7983 */ /* 0x000e220000100800 */
[----:B------:R-:W-:Y:S02]  /*2960*/  LEA.HI.X.SX32 R91, R91, R9, 0x1, P6 ;  /* 0x000000095b5b7211 */ /* 0x000fe400030f0eff */
[----:B------:R-:W-:Y:S02]  /*2970*/  PRMT R123, RZ, 0x7610, R123 ;  /* 0x00007610ff7b7816 */ /* 0x000fe4000000007b */
[----:B------:R-:W-:-:S04]  /*2980*/  PRMT R125, RZ, 0x7610, R125 ;  /* 0x00007610ff7d7816 */ /* 0x000fc8000000007d */
[----:B------:R1:W3:Y:S04]  /*2990*/  @!P1 LDG.E.U8 R123, desc[UR14][R90.64] ;  /* 0x0000000e5a7b9981 */ /* 0x0002e8000c1e1100 */
[----:B------:R-:W5:Y:S01]  /*29a0*/  LDL R90, [R1+0x98] ;  /* 0x00009800015a7983 */ /* 0x000f620000100800 */
[----:B0-----:R-:W-:Y:S01]  /*29b0*/  IMAD.MOV.U32 R93, RZ, RZ, R94 ;  /* 0x000000ffff5d7224 */ /* 0x001fe200078e005e */
[----:B------:R-:W-:-:S04]  /*29c0*/  IADD3 R92, P6, R94, R10, RZ ;  /* 0x0000000a5e5c7210 */ /* 0x000fc80007fde0ff */
[----:B------:R-:W-:-:S05]  /*29d0*/  LEA.HI.X.SX32 R93, R93, R9, 0x1, P6 ;  /* 0x000000095d5d7211 */ /* 0x000fca00030f0eff */
[----:B------:R0:W3:Y:S04]  /*29e0*/  @!P2 LDG.E.U8 R125, desc[UR14][R92.64] ;  /* 0x0000000e5c7da981 */ /* 0x0000e8000c1e1100 */
[----:B------:R-:W2:Y:S01]  /*29f0*/  LDL R93, [R1+0x98] ;  /* 0x00009800015d7983 */ /* 0x000ea20000100800 */
[----:B------:R-:W-:-:S04]  /*2a00*/  LOP3.LUT R94, R0, 0x1c, RZ, 0xfc, !PT ;  /* 0x0000001c005e7812 */ /* 0x000fc800078efcff */
[----:B------:R-:W-:Y:S02]  /*2a10*/  ISETP.GE.AND P1, PT, R94, UR13, PT ;  /* 0x0000000d5e007c0c */ /* 0x000fe4000bf26270 */
[----:B------:R-:W0:Y:S01]  /*2a20*/  LDL R94, [R1+0x60] ;  /* 0x00006000015e7983 */ /* 0x000e220000100800 */
[----:B-1----:R-:W-:Y:S02]  /*2a30*/  LOP3.LUT R91, R0, 0x20, RZ, 0xfc, !PT ;  /* 0x00000020005b7812 */ /* 0x002fe400078efcff */
[----:B-----5:R-:W-:Y:S02]  /*2a40*/  IADD3 R90, P6, R90, R10, RZ ;  /* 0x0000000a5a5a7210 */ /* 0x020fe40007fde0ff */
[----:B------:R-:W-:Y:S02]  /*2a50*/  ISETP.GE.AND P2, PT, R91, UR13, PT ;  /* 0x0000000d5b007c0c */ /* 0x000fe4000bf46270 */
[----:B------:R-:W-:Y:S02]  /*2a60*/  PRMT R95, RZ, 0x7610, R95 ;  /* 0x00007610ff5f7816 */ /* 0x000fe4000000005f */
[----:B------:R-:W-:-:S02]  /*2a70*/  PRMT R3, RZ, 0x7610, R3 ;  /* 0x00007610ff037816 */ /* 0x000fc40000000003 */
[----:B--2---:R-:W-:-:S05]  /*2a80*/  LEA.HI.X.SX32 R91, R93, R9, 0x1, P6 ;  /* 0x000000095d5b7211 */ /* 0x004fca00030f0eff */
[----:B------:R-:W2:Y:S04]  /*2a90*/  @!P3 LDG.E.U8 R95, desc[UR14][R90.64] ;  /* 0x0000000e5a5fb981 */ /* 0x000ea8000c1e1100 */
[----:B------:R-:W5:Y:S01]  /*2aa0*/  LDL R91, [R1+0x9c] ;  /* 0x00009c00015b7983 */ /* 0x000f620000100800 */
[----:B0-----:R-:W-:Y:S01]  /*2ab0*/  IMAD.MOV.U32 R93, RZ, RZ, R94 ;  /* 0x000000ffff5d7224 */ /* 0x001fe200078e005e */
[----:B------:R-:W-:-:S04]  /*2ac0*/  IADD3 R92, P6, R94, R10, RZ ;  /* 0x0000000a5e5c7210 */ /* 0x000fc80007fde0ff */
[----:B------:R-:W-:-:S05]  /*2ad0*/  LEA.HI.X.SX32 R93, R93, R9, 0x1, P6 ;  /* 0x000000095d5d7211 */ /* 0x000fca00030f0eff */
[----:B------:R0:W3:Y:S02]  /*2ae0*/  @!P4 LDG.E.U8 R3, desc[UR14][R92.64] ;  /* 0x0000000e5c03c981 */ /* 0x0000e4000c1e1100 */
[----:B0-----:R-:W0:Y:S02]  /*2af0*/  S2R R93, SR_TID.X ;  /* 0x00000000005d7919 */ /* 0x001e240000002100 */
[----:B0-----:R-:W-:Y:S01]  /*2b00*/  LEA.HI R92, R93, 0x1a, RZ, 0x18 ;  /* 0x0000001a5d5c7811 */ /* 0x001fe200078fc0ff */
[----:B--2---:R0:W-:Y:S04]  /*2b10*/  STL [R1+0x8], R95 ;  /* 0x0000085f01007387 */ /* 0x0041e80000100800 */
[----:B------:R-:W2:Y:S01]  /*2b20*/  LDL R93, [R1+0x64] ;  /* 0x00006400015d7983 */ /* 0x000ea20000100800 */
[----:B-----5:R-:W-:-:S03]  /*2b30*/  IADD3 R90, P6, R91, R10, RZ ;  /* 0x0000000a5b5a7210 */ /* 0x020fc60007fde0ff */
[----:B0-----:R-:W5:Y:S04]  /*2b40*/  LDL R95, [R1+0x68] ;  /* 0x00006800015f7983 */ /* 0x001f680000100800 */
[----:B------:R-:W4:Y:S01]  /*2b50*/  LDL R91, [R1+0x9c] ;  /* 0x00009c00015b7983 */ /* 0x000f220000100800 */
[----:B------:R-:W-:-:S04]  /*2b60*/  LOP3.LUT R94, R0, 0x24, RZ, 0xfc, !PT ;  /* 0x00000024005e7812 */ /* 0x000fc800078efcff */
[----:B------:R-:W-:Y:S02]  /*2b70*/  ISETP.GE.AND P3, PT, R94, UR13, PT ;  /* 0x0000000d5e007c0c */ /* 0x000fe4000bf66270 */
[----:B------:R-:W-:Y:S02]  /*2b80*/  PRMT R94, RZ, 0x7610, R94 ;  /* 0x00007610ff5e7816 */ /* 0x000fe4000000005e */
[----:B------:R-:W-:Y:S02]  /*2b90*/  ISETP.GE.AND P4, PT, R92, UR13, PT ;  /* 0x0000000d5c007c0c */ /* 0x000fe4000bf86270 */
[----:B----4-:R-:W-:Y:S02]  /*2ba0*/  LEA.HI.X.SX32 R91, R91, R9, 0x1, P6 ;  /* 0x000000095b5b7211 */ /* 0x010fe400030f0eff */
[----:B--2---:R-:W-:Y:S02]  /*2bb0*/  IADD3 R92, P6, R93, R10, RZ ;  /* 0x0000000a5d5c7210 */ /* 0x004fe40007fde0ff */
[----:B------:R-:W2:Y:S04]  /*2bc0*/  LDL R93, [R1+0x64] ;  /* 0x00006400015d7983 */ /* 0x000ea80000100800 */
[----:B------:R0:W-:Y:S02]  /*2bd0*/  STL.S16 [R1+0x4], R94 ;  /* 0x0000045e01007387 */ /* 0x0001e40000100600 */
[----:B0-----:R-:W-:-:S02]  /*2be0*/  LOP3.LUT R94, R0, 0x28, RZ, 0xfc, !PT ;  /* 0x00000028005e7812 */ /* 0x001fc400078efcff */
[----:B------:R-:W4:Y:S04]  /*2bf0*/  LDL R0, [R1+0x4] ;  /* 0x0000040001007983 */ /* 0x000f280000100800 */
[----:B----4-:R0:W4:Y:S02]  /*2c00*/  @!P5 LDG.E.U8 R0, desc[UR14][R90.64] ;  /* 0x0000000e5a00d981 */ /* 0x010124000c1e1100 */
[----:B0-----:R-:W0:Y:S02]  /*2c10*/  S2R R91, SR_TID.X ;  /* 0x00000000005b7919 */ /* 0x001e240000002100 */
[----:B0-----:R-:W-:Y:S02]  /*2c20*/  LEA.HI R91, R91, 0x1a, RZ, 0x18 ;  /* 0x0000001a5b5b7811 */ /* 0x001fe400078fc0ff */
[----:B------:R-:W-:-:S02]  /*2c30*/  PRMT R2, RZ, 0x7610, R2 ;  /* 0x00007610ff027816 */ /* 0x000fc40000000002 */
[----:B--2---:R-:W-:Y:S02]  /*2c40*/  LEA.HI.X.SX32 R93, R93, R9, 0x1, P6 ;  /* 0x000000095d5d7211 */ /* 0x004fe400030f0eff */
[----:B------:R-:W-:-:S03]  /*2c50*/  PRMT R6, RZ, 0x7610, R6 ;  /* 0x00007610ff067816 */ /* 0x000fc60000000006 */
[----:B------:R-:W2:Y:S04]  /*2c60*/  @!P0 LDG.E.U8 R2, desc[UR14][R92.64] ;  /* 0x0000000e5c028981 */ /* 0x000ea8000c1e1100 */
[----:B----4-:R0:W-:Y:S01]  /*2c70*/  @!P5 STL [R1+0x4], R0 ;  /* 0x000004000100d387 */ /* 0x0101e20000100800 */
[----:B------:R-:W-:Y:S02]  /*2c80*/  ISETP.GE.AND P5, PT, R94, UR13, PT ;  /* 0x0000000d5e007c0c */ /* 0x000fe4000bfa6270 */
[----:B------:R-:W1:Y:S01]  /*2c90*/  LDC R94, c[0x0][0x238] ;  /* 0x00008e00ff5e7b82 */ /* 0x000e620000000800 */
[----:B0-----:R-:W0:Y:S01]  /*2ca0*/  S2R R0, SR_TID.X ;  /* 0x0000000000007919 */ /* 0x001e220000002100 */
[----:B-1----:R-:W-:Y:S02]  /*2cb0*/  IMAD R94, R91, R94, RZ ;  /* 0x0000005e5b5e7224 */ /* 0x002fe400078e02ff */
[----:B------:R-:W1:Y:S03]  /*2cc0*/  S2R R91, SR_TID.X ;  /* 0x00000000005b7919 */ /* 0x000e660000002100 */
[----:B------:R-:W-:-:S02]  /*2cd0*/  IADD3 R90, P6, R94, R10, RZ ;  /* 0x0000000a5e5a7210 */ /* 0x000fc40007fde0ff */
[----:B0-----:R-:W-:-:S04]  /*2ce0*/  SHF.R.U32.HI R0, RZ, 0x8, R0 ;  /* 0x00000008ff007819 */ /* 0x001fc80000011600 */
[----:B------:R-:W-:Y:S02]  /*2cf0*/  SGXT.U32 R0, R0, 0x1 ;  /* 0x000000010000781a */ /* 0x000fe40000000000 */
[----:B-1----:R-:W-:-:S04]  /*2d00*/  LEA.HI R91, R91, 0x1e, RZ, 0x18 ;  /* 0x0000001e5b5b7811 */ /* 0x002fc800078fc0ff */
[----:B------:R-:W-:Y:S02]  /*2d10*/  ISETP.GE.AND P0, PT, R91, UR13, PT ;  /* 0x0000000d5b007c0c */ /* 0x000fe4000bf06270 */
[----:B------:R-:W-:Y:S02]  /*2d20*/  LEA.HI.X.SX32 R91, R94, R9, 0x1, P6 ;  /* 0x000000095e5b7211 */ /* 0x000fe400030f0eff */
[----:B------:R-:W-:-:S03]  /*2d30*/  LOP3.LUT R94, R0, 0x2c, RZ, 0xfc, !PT ;  /* 0x0000002c005e7812 */ /* 0x000fc600078efcff */
[----:B------:R0:W4:Y:S01]  /*2d40*/  @!P4 LDG.E.U8 R6, desc[UR14][R90.64] ;  /* 0x0000000e5a06c981 */ /* 0x000122000c1e1100 */
[----:B------:R-:W-:-:S03]  /*2d50*/  ISETP.GE.AND P4, PT, R94, UR13, PT ;  /* 0x0000000d5e007c0c */ /* 0x000fc6000bf86270 */
[----:B------:R-:W3:Y:S01]  /*2d60*/  LDL R94, [R1+0x6c] ;  /* 0x00006c00015e7983 */ /* 0x000ee20000100800 */
[----:B------:R-:W1:Y:S01]  /*2d70*/  S2R R0, SR_TID.X ;  /* 0x0000000000007919 */ /* 0x000e620000002100 */
[----:B0-----:R-:W0:Y:S01]  /*2d80*/  LDC R91, c[0x0][0x238] ;  /* 0x00008e00ff5b7b82 */ /* 0x001e220000000800 */
[----:B-----5:R-:W-:-:S04]  /*2d90*/  IADD3 R92, P6, R95, R10, RZ ;  /* 0x0000000a5f5c7210 */ /* 0x020fc80007fde0ff */
[----:B------:R-:W-:Y:S02]  /*2da0*/  LEA.HI.X.SX32 R93, R95, R9, 0x1, P6 ;  /* 0x000000095f5d7211 */ /* 0x000fe400030f0eff */
[----:B------:R-:W-:Y:S01]  /*2db0*/  PRMT R124, RZ, 0x7610, R124 ;  /* 0x00007610ff7c7816 */ /* 0x000fe2000000007c */
[----:B------:R-:W5:Y:S05]  /*2dc0*/  LDL R95, [R1+0x70] ;  /* 0x00007000015f7983 */ /* 0x000f6a0000100800 */
[----:B------:R2:W4:Y:S01]  /*2dd0*/  @!P1 LDG.E.U8 R124, desc[UR14][R92.64] ;  /* 0x0000000e5c7c9981 */ /* 0x000522000c1e1100 */
[----:B-1----:R-:W-:-:S05]  /*2de0*/  LEA.HI R90, R0, 0x1e, RZ, 0x18 ;  /* 0x0000001e005a7811 */ /* 0x002fca00078fc0ff */
[----:B0-----:R-:W-:-:S05]  /*2df0*/  IMAD R91, R90, R91, RZ ;  /* 0x0000005b5a5b7224 */ /* 0x001fca00078e02ff */
[----:B------:R-:W-:Y:S02]  /*2e00*/  IADD3 R90, P6, R91, R10, RZ ;  /* 0x0000000a5b5a7210 */ /* 0x000fe40007fde0ff */
[----:B------:R-:W0:Y:S01]  /*2e10*/  LDC R91, c[0x0][0x238] ;  /* 0x00008e00ff5b7b82 */ /* 0x000e220000000800 */
[----:B------:R-:W-:Y:S01]  /*2e20*/  LEA.HI R0, R0, 0x1e, RZ, 0x18 ;  /* 0x0000001e00007811 */ /* 0x000fe200078fc0ff */
[----:B--2---:R-:W1:Y:S04]  /*2e30*/  S2R R93, SR_TID.X ;  /* 0x00000000005d7919 */ /* 0x004e680000002100 */
[----:B0-----:R-:W-:Y:S02]  /*2e40*/  IMAD R91, R0, R91, RZ ;  /* 0x0000005b005b7224 */ /* 0x001fe400078e02ff */
[----:B------:R-:W0:Y:S03]  /*2e50*/  S2R R0, SR_TID.X ;  /* 0x0000000000007919 */ /* 0x000e260000002100 */
[----:B------:R-:W-:-:S02]  /*2e60*/  LEA.HI.X.SX32 R91, R91, R9, 0x1, P6 ;  /* 0x000000095b5b7211 */ /* 0x000fc400030f0eff */
[----:B-1----:R-:W-:-:S04]  /*2e70*/  LEA.HI R93, R93, 0x22, RZ, 0x18 ;  /* 0x000000225d5d7811 */ /* 0x002fc800078fc0ff */
[----:B------:R-:W-:Y:S02]  /*2e80*/  ISETP.GE.AND P1, PT, R93, UR13, PT ;  /* 0x0000000d5d007c0c */ /* 0x000fe4000bf26270 */
[----:B------:R-:W-:-:S06]  /*2e90*/  PRMT R122, RZ, 0x7610, R122 ;  /* 0x00007610ff7a7816 */ /* 0x000fcc000000007a */
[----:B------:R1:W2:Y:S01]  /*2ea0*/  @!P0 LDG.E.U8 R122, desc[UR14][R90.64] ;  /* 0x0000000e5a7a8981 */ /* 0x0002a2000c1e1100 */
[----:B0-----:R-:W-:-:S04]  /*2eb0*/  SHF.R.U32.HI R0, RZ, 0x8, R0 ;  /* 0x00000008ff007819 */ /* 0x001fc80000011600 */
[----:B------:R-:W-:Y:S02]  /*2ec0*/  SGXT.U32 R0, R0, 0x1 ;  /* 0x000000010000781a */ /* 0x000fe40000000000 */
[----:B---3--:R-:W-:Y:S01]  /*2ed0*/  IADD3 R92, P6, R94, R10, RZ ;  /* 0x0000000a5e5c7210 */ /* 0x008fe20007fde0ff */
[----:B------:R-:W-:Y:S01]  /*2ee0*/  IMAD.MOV.U32 R93, RZ, RZ, R94 ;  /* 0x000000ffff5d7224 */ /* 0x000fe200078e005e */
[----:B------:R-:W-:Y:S02]  /*2ef0*/  LOP3.LUT R94, R0, 0x30, RZ, 0xfc, !PT ;  /* 0x00000030005e7812 */ /* 0x000fe400078efcff */
[----:B------:R-:W1:Y:S02]  /*2f00*/  S2R R0, SR_TID.X ;  /* 0x0000000000007919 */ /* 0x000e640000002100 */
[----:B------:R-:W-:Y:S02]  /*2f10*/  ISETP.GE.AND P0, PT, R94, UR13, PT ;  /* 0x0000000d5e007c0c */ /* 0x000fe4000bf06270 */
[----:B------:R-:W0:Y:S01]  /*2f20*/  LDC R94, c[0x0][0x238] ;  /* 0x00008e00ff5e7b82 */ /* 0x000e220000000800 */
[----:B------:R-:W-:-:S02]  /*2f30*/  LEA.HI.X.SX32 R93, R93, R9, 0x1, P6 ;  /* 0x000000095d5d7211 */ /* 0x000fc400030f0eff */
[----:B-1----:R-:W-:-:S05]  /*2f40*/  LEA.HI R91, R0, 0x22, RZ, 0x18 ;  /* 0x00000022005b7811 */ /* 0x002fca00078fc0ff */
[----:B0-----:R-:W-:-:S05]  /*2f50*/  IMAD R94, R91, R94, RZ ;  /* 0x0000005e5b5e7224 */ /* 0x001fca00078e02ff */
[----:B------:R-:W-:-:S04]  /*2f60*/  IADD3 R90, P6, R94, R10, RZ ;  /* 0x0000000a5e5a7210 */ /* 0x000fc80007fde0ff */
[----:B------:R-:W-:Y:S02]  /*2f70*/  LEA.HI.X.SX32 R91, R94, R9, 0x1, P6 ;  /* 0x000000095e5b7211 */ /* 0x000fe400030f0eff */
[----:B------:R-:W3:Y:S01]  /*2f80*/  LDL R94, [R1+0x74] ;  /* 0x00007400015e7983 */ /* 0x000ee20000100800 */
[----:B------:R-:W-:-:S06]  /*2f90*/  PRMT R120, RZ, 0x7610, R120 ;  /* 0x00007610ff787816 */ /* 0x000fcc0000000078 */
[----:B------:R5:W2:Y:S02]  /*2fa0*/  @!P2 LDG.E.U8 R120, desc[UR14][R92.64] ;  /* 0x0000000e5c78a981 */ /* 0x000aa4000c1e1100 */
[----:B-----5:R-:W-:-:S04]  /*2fb0*/  IADD3 R92, P2, R95, R10, RZ ;  /* 0x0000000a5f5c7210 */ /* 0x020fc80007f5e0ff */
[----:B------:R-:W-:Y:S02]  /*2fc0*/  LEA.HI.X.SX32 R93, R95, R9, 0x1, P2 ;  /* 0x000000095f5d7211 */ /* 0x000fe400010f0eff */
[----:B------:R-:W0:Y:S01]  /*2fd0*/  LDC R95, c[0x0][0x238] ;  /* 0x00008e00ff5f7b82 */ /* 0x000e220000000800 */
[----:B------:R-:W-:Y:S02]  /*2fe0*/  PRMT R118, RZ, 0x7610, R118 ;  /* 0x00007610ff767816 */ /* 0x000fe40000000076 */
[----:B------:R-:W-:-:S04]  /*2ff0*/  LEA.HI R0, R0, 0x26, RZ, 0x18 ;  /* 0x0000002600007811 */ /* 0x000fc800078fc0ff */
[----:B------:R-:W-:Y:S01]  /*3000*/  ISETP.GE.AND P6, PT, R0, UR13, PT ;  /* 0x0000000d00007c0c */ /* 0x000fe2000bfc6270 */
[----:B------:R1:W5:Y:S01]  /*3010*/  @!P1 LDG.E.U8 R118, desc[UR14][R90.64] ;  /* 0x0000000e5a769981 */ /* 0x000362000c1e1100 */
[----:B------:R-:W-:-:S04]  /*3020*/  SHF.R.U32.HI R0, RZ, 0x8, R7 ;  /* 0x00000008ff007819 */ /* 0x000fc80000011607 */
[----:B------:R-:W-:Y:S01]  /*3030*/  SGXT.U32 R0, R0, 0x1 ;  /* 0x000000010000781a */ /* 0x000fe20000000000 */
[----:B-1----:R-:W1:Y:S03]  /*3040*/  S2R R91, SR_TID.X ;  /* 0x00000000005b7919 */ /* 0x002e660000002100 */
[----:B------:R-:W-:-:S05]  /*3050*/  LOP3.LUT R0, R0, 0x28, RZ, 0xfc, !PT ;  /* 0x0000002800007812 */ /* 0x000fca00078efcff */
[----:B0-----:R-:W-:Y:S02]  /*3060*/  IMAD R0, R0, R95, RZ ;  /* 0x0000005f00007224 */ /* 0x001fe400078e02ff */
[----:B------:R-:W0:Y:S01]  /*3070*/  LDC R95, c[0x0][0x238] ;  /* 0x00008e00ff5f7b82 */ /* 0x000e220000000800 */
[----:B------:R-:W-:Y:S02]  /*3080*/  PRMT R116, RZ, 0x7610, R116 ;  /* 0x00007610ff747816 */ /* 0x000fe40000000074 */
[----:B------:R-:W-:-:S04]  /*3090*/  PRMT R113, RZ, 0x7610, R113 ;  /* 0x00007610ff717816 */ /* 0x000fc80000000071 */
[----:B------:R4:W5:Y:S01]  /*30a0*/  @!P3 LDG.E.U8 R116, desc[UR14][R92.64] ;  /* 0x0000000e5c74b981 */ /* 0x000962000c1e1100 */
[----:B-1----:R-:W-:-:S05]  /*30b0*/  LEA.HI R91, R91, 0x26, RZ, 0x18 ;  /* 0x000000265b5b7811 */ /* 0x002fca00078fc0ff */
[----:B0-----:R-:W-:-:S05]  /*30c0*/  IMAD R95, R91, R95, RZ ;  /* 0x0000005f5b5f7224 */ /* 0x001fca00078e02ff */
[----:B------:R-:W-:-:S04]  /*30d0*/  IADD3 R90, P1, R95, R10, RZ ;  /* 0x0000000a5f5a7210 */ /* 0x000fc80007f3e0ff */
[----:B------:R-:W-:Y:S02]  /*30e0*/  LEA.HI.X.SX32 R91, R95, R9, 0x1, P1 ;  /* 0x000000095f5b7211 */ /* 0x000fe400008f0eff */
[----:B------:R-:W0:Y:S01]  /*30f0*/  LDC R95, c[0x0][0x238] ;  /* 0x00008e00ff5f7b82 */ /* 0x000e220000000800 */
[----:B----4-:R-:W-:-:S04]  /*3100*/  IADD3 R92, P2, R0, R10, RZ ;  /* 0x0000000a005c7210 */ /* 0x010fc80007f5e0ff */
[----:B------:R-:W-:-:S05]  /*3110*/  LEA.HI.X.SX32 R93, R0, R9, 0x1, P2 ;  /* 0x00000009005d7211 */ /* 0x000fca00010f0eff */
[----:B------:R3:W4:Y:S01]  /*3120*/  @!P5 LDG.E.U8 R113, desc[UR14][R92.64] ;  /* 0x0000000e5c71d981 */ /* 0x000722000c1e1100 */
[----:B------:R-:W-:Y:S02]  /*3130*/  LEA.HI R7, R7, 0x2a, RZ, 0x18 ;  /* 0x0000002a07077811 */ /* 0x000fe400078fc0ff */
[----:B------:R-:W-:Y:S02]  /*3140*/  PRMT R111, RZ, 0x7610, R111 ;  /* 0x00007610ff6f7816 */ /* 0x000fe4000000006f */
[C---:B------:R-:W-:Y:S01]  /*3150*/  ISETP.GE.AND P1, PT, R7.reuse, UR13, PT ;  /* 0x0000000d07007c0c */ /* 0x040fe2000bf26270 */
[----:B0-----:R-:W-:Y:S02]  /*3160*/  IMAD R95, R7, R95, RZ ;  /* 0x0000005f075f7224 */ /* 0x001fe400078e02ff */
[----:B------:R-:W2:Y:S01]  /*3170*/  LDL.LU R7, [R1+0xdc] ;  /* 0x0000dc0001077983 */ /* 0x000ea20000300800 */
[----:B---3--:R-:W-:Y:S01]  /*3180*/  IMAD.MOV.U32 R93, RZ, RZ, R94 ;  /* 0x000000ffff5d7224 */ /* 0x008fe200078e005e */
[----:B------:R-:W-:-:S02]  /*3190*/  IADD3 R92, P5, R94, R10, RZ ;  /* 0x0000000a5e5c7210 */ /* 0x000fc40007fbe0ff */
[----:B------:R-:W-:Y:S01]  /*31a0*/  PRMT R114, RZ, 0x7610, R114 ;  /* 0x00007610ff727816 */ /* 0x000fe20000000072 */
[----:B------:R-:W0:Y:S01]  /*31b0*/  LDC R94, c[0x0][0x238] ;  /* 0x00008e00ff5e7b82 */ /* 0x000e220000000800 */
[----:B------:R-:W-:-:S04]  /*31c0*/  LEA.HI.X.SX32 R93, R93, R9, 0x1, P5 ;  /* 0x000000095d5d7211 */ /* 0x000fc800028f0eff */
[----:B------:R1:W3:Y:S04]  /*31d0*/  @!P6 LDG.E.U8 R114, desc[UR14][R90.64] ;  /* 0x0000000e5a72e981 */ /* 0x0002e8000c1e1100 */
[----:B------:R0:W4:Y:S04]  /*31e0*/  @!P4 LDG.E.U8 R111, desc[UR14][R92.64] ;  /* 0x0000000e5c6fc981 */ /* 0x000128000c1e1100 */
[----:B------:R-:W5:Y:S01]  /*31f0*/  LDL R92, [R1+0x78] ;  /* 0x00007800015c7983 */ /* 0x000f620000100800 */
[----:B-1----:R-:W1:Y:S01]  /*3200*/  S2R R91, SR_TID.X ;  /* 0x00000000005b7919 */ /* 0x002e620000002100 */
[----:B------:R-:W0:Y:S01]  /*3210*/  S2R R0, SR_TID.X ;  /* 0x0000000000007919 */ /* 0x000e220000002100 */
[----:B------:R-:W-:-:S02]  /*3220*/  IADD3 R90, P3, R95, R10, RZ ;  /* 0x0000000a5f5a7210 */ /* 0x000fc40007f7e0ff */
[----:B-1----:R-:W-:-:S05]  /*3230*/  LEA.HI R91, R91, 0x2e, RZ, 0x18 ;  /* 0x0000002e5b5b7811 */ /* 0x002fca00078fc0ff */
[----:B0-----:R-:W-:Y:S01]  /*3240*/  IMAD R94, R91, R94, RZ ;  /* 0x0000005e5b5e7224 */ /* 0x001fe200078e02ff */
[----:B------:R-:W-:Y:S02]  /*3250*/  LEA.HI.X.SX32 R91, R95, R9, 0x1, P3 ;  /* 0x000000095f5b7211 */ /* 0x000fe400018f0eff */
[----:B------:R-:W0:Y:S01]  /*3260*/  LDC R95, c[0x0][0x238] ;  /* 0x00008e00ff5f7b82 */ /* 0x000e220000000800 */
[----:B------:R-:W-:Y:S01]  /*3270*/  LEA.HI R0, R0, 0x2e, RZ, 0x18 ;  /* 0x0000002e00007811 */ /* 0x000fe200078fc0ff */
[----:B------:R-:W1:Y:S03]  /*3280*/  S2R R93, SR_TID.X ;  /* 0x00000000005d7919 */ /* 0x000e660000002100 */
[----:B------:R-:W-:Y:S02]  /*3290*/  ISETP.GE.AND P2, PT, R0, UR13, PT ;  /* 0x0000000d00007c0c */ /* 0x000fe4000bf46270 */
[----:B------:R-:W-:-:S02]  /*32a0*/  IADD3 R94, P3, R94, R10, RZ ;  /* 0x0000000a5e5e7210 */ /* 0x000fc40007f7e0ff */
[----:B------:R-:W-:Y:S01]  /*32b0*/  PRMT R110, RZ, 0x7610, R110 ;  /* 0x00007610ff6e7816 */ /* 0x000fe2000000006e */
[----:B0-----:R-:W-:-:S05]  /*32c0*/  IMAD R95, R0, R95, RZ ;  /* 0x0000005f005f7224 */ /* 0x001fca00078e02ff */
[----:B------:R-:W-:-:S05]  /*32d0*/  LEA.HI.X.SX32 R95, R95, R9, 0x1, P3 ;  /* 0x000000095f5f7211 */ /* 0x000fca00018f0eff */
[----:B------:R0:W4:Y:S02]  /*32e0*/  @!P2 LDG.E.U8 R110, desc[UR14][R94.64] ;  /* 0x0000000e5e6ea981 */ /* 0x000124000c1e1100 */
[----:B0-----:R-:W0:Y:S01]  /*32f0*/  LDC R94, c[0x0][0x238] ;  /* 0x00008e00ff5e7b82 */ /* 0x001e220000000800 */
[----:B------:R-:W-:Y:S01]  /*3300*/  PRMT R112, RZ, 0x7610, R112 ;  /* 0x00007610ff707816 */ /* 0x000fe20000000070 */
[----:B------:R-:W2:Y:S05]  /*3310*/  LDL R95, [R1+0x80] ;  /* 0x00008000015f7983 */ /* 0x000eaa0000100800 */
[----:B------:R1:W4:Y:S01]  /*3320*/  @!P1 LDG.E.U8 R112, desc[UR14][R90.64] ;  /* 0x0000000e5a709981 */ /* 0x000322000c1e1100 */
[----:B------:R-:W-:-:S02]  /*3330*/  PRMT R109, RZ, 0x7610, R109 ;  /* 0x00007610ff6d7816 */ /* 0x000fc4000000006d */
[----:B-1----:R-:W-:-:S04]  /*3340*/  LEA.HI R91, R93, 0x32, RZ, 0x18 ;  /* 0x000000325d5b7811 */ /* 0x002fc800078fc0ff */
[C---:B------:R-:W-:Y:S01]  /*3350*/  ISETP.GE.AND P2, PT, R91.reuse, UR13, PT ;  /* 0x0000000d5b007c0c */ /* 0x040fe2000bf46270 */
[----:B0-----:R-:W-:Y:S01]  /*3360*/  IMAD R94, R91, R94, RZ ;  /* 0x0000005e5b5e7224 */ /* 0x001fe200078e02ff */
[----:B-----5:R-:W-:-:S04]  /*3370*/  IADD3 R90, P1, R92, R10, RZ ;  /* 0x0000000a5c5a7210 */ /* 0x020fc80007f3e0ff */
[----:B------:R-:W-:-:S05]  /*3380*/  LEA.HI.X.SX32 R91, R92, R9, 0x1, P1 ;  /* 0x000000095c5b7211 */ /* 0x000fca00008f0eff */
[----:B------:R0:W5:Y:S04]  /*3390*/  @!P0 LDG.E.U8 R109, desc[UR14][R90.64] ;  /* 0x0000000e5a6d8981 */ /* 0x000168000c1e1100 */
[----:B------:R-:W0:Y:S01]  /*33a0*/  LDL R91, [R1+0x7c] ;  /* 0x00007c00015b7983 */ /* 0x000e220000100800 */
[----:B------:R-:W1:Y:S01]  /*33b0*/  S2R R0, SR_TID.X ;  /* 0x0000000000007919 */ /* 0x000e620000002100 */
[----:B0-----:R-:W-:Y:S02]  /*33c0*/  IADD3 R90, P0, R91, R10, RZ ;  /* 0x0000000a5b5a7210 */ /* 0x001fe40007f1e0ff */
[----:B------:R-:W3:Y:S01]  /*33d0*/  LDL R91, [R1+0x7c] ;  /* 0x00007c00015b7983 */ /* 0x000ee20000100800 */
[----:B-1----:R-:W-:-:S04]  /*33e0*/  SHF.R.U32.HI R0, RZ, 0x8, R0 ;  /* 0x00000008ff007819 */ /* 0x002fc80000011600 */
[----:B------:R-:W-:-:S04]  /*33f0*/  SGXT.U32 R0, R0, 0x1 ;  /* 0x000000010000781a */ /* 0x000fc80000000000 */
[----:B------:R-:W-:-:S04]  /*3400*/  LOP3.LUT R93, R0, 0x34, RZ, 0xfc, !PT ;  /* 0x00000034005d7812 */ /* 0x000fc800078efcff */
[----:B------:R-:W-:Y:S02]  /*3410*/  ISETP.GE.AND P3, PT, R93, UR13, PT ;  /* 0x0000000d5d007c0c */ /* 0x000fe4000bf66270 */
[----:B------:R-:W-:Y:S02]  /*3420*/  PRMT R106, RZ, 0x7610, R106 ;  /* 0x00007610ff6a7816 */ /* 0x000fe4000000006a */
[----:B------:R-:W-:-:S04]  /*3430*/  IADD3 R92, P1, R94, R10, RZ ;  /* 0x0000000a5e5c7210 */ /* 0x000fc80007f3e0ff */
[----:B------:R-:W-:Y:S02]  /*3440*/  LEA.HI.X.SX32 R93, R94, R9, 0x1, P1 ;  /* 0x000000095e5d7211 */ /* 0x000fe400008f0eff */
[----:B------:R-:W0:Y:S01]  /*3450*/  S2R R94, SR_TID.X ;  /* 0x00000000005e7919 */ /* 0x000e220000002100 */
[----:B------:R-:W-:-:S06]  /*3460*/  PRMT R108, RZ, 0x7610, R108 ;  /* 0x00007610ff6c7816 */ /* 0x000fcc000000006c */
[----:B------:R-:W5:Y:S01]  /*3470*/  @!P2 LDG.E.U8 R108, desc[UR14][R92.64] ;  /* 0x0000000e5c6ca981 */ /* 0x000f62000c1e1100 */
[----:B0-----:R-:W-:-:S04]  /*3480*/  LEA.HI R94, R94, 0x36, RZ, 0x18 ;  /* 0x000000365e5e7811 */ /* 0x001fc800078fc0ff */
[----:B------:R-:W-:Y:S02]  /*3490*/  ISETP.GE.AND P1, PT, R94, UR13, PT ;  /* 0x0000000d5e007c0c */ /* 0x000fe4000bf26270 */
[----:B------:R-:W4:Y:S01]  /*34a0*/  LDL R94, [R1+0x84] ;  /* 0x00008400015e7983 */ /* 0x000f220000100800 */
[----:B------:R-:W-:Y:S02]  /*34b0*/  PRMT R104, RZ, 0x7610, R104 ;  /* 0x00007610ff687816 */ /* 0x000fe40000000068 */
[----:B------:R-:W-:Y:S02]  /*34c0*/  PRMT R102, RZ, 0x7610, R102 ;  /* 0x00007610ff667816 */ /* 0x000fe40000000066 */
[----:B---3--:R-:W-:-:S05]  /*34d0*/  LEA.HI.X.SX32 R91, R91, R9, 0x1, P0 ;  /* 0x000000095b5b7211 */ /* 0x008fca00000f0eff */
[----:B------:R0:W3:Y:S02]  /*34e0*/  @!P3 LDG.E.U8 R106, desc[UR14][R90.64] ;  /* 0x0000000e5a6ab981 */ /* 0x0000e4000c1e1100 */
[----:B0-----:R-:W0:Y:S01]  /*34f0*/  S2R R91, SR_TID.X ;  /* 0x00000000005b7919 */ /* 0x001e220000002100 */
[----:B------:R-:W1:Y:S01]  /*3500*/  LDC R90, c[0x0][0x238] ;  /* 0x00008e00ff5a7b82 */ /* 0x000e620000000800 */
[----:B0-----:R-:W-:-:S05]  /*3510*/  LEA.HI R91, R91, 0x36, RZ, 0x18 ;  /* 0x000000365b5b7811 */ /* 0x001fca00078fc0ff */
[----:B-1----:R-:W-:Y:S01]  /*3520*/  IMAD R90, R91, R90, RZ ;  /* 0x0000005a5b5a7224 */ /* 0x002fe200078e02ff */
[----:B------:R-:W-:Y:S02]  /*3530*/  LOP3.LUT R91, R0, 0x38, RZ, 0xfc, !PT ;  /* 0x00000038005b7812 */ /* 0x000fe400078efcff */
[----:B------:R-:W0:Y:S02]  /*3540*/  S2R R0, SR_TID.X ;  /* 0x0000000000007919 */ /* 0x000e240000002100 */
[----:B------:R-:W-:Y:S02]  /*3550*/  ISETP.GE.AND P2, PT, R91, UR13, PT ;  /* 0x0000000d5b007c0c */ /* 0x000fe4000bf46270 */
[----:B------:R-:W1:Y:S01]  /*3560*/  LDC R91, c[0x0][0x238] ;  /* 0x00008e00ff5b7b82 */ /* 0x000e620000000800 */
[----:B------:R-:W-:Y:S02]  /*3570*/  IADD3 R90, P0, R90, R10, RZ ;  /* 0x0000000a5a5a7210 */ /* 0x000fe40007f1e0ff */
[----:B0-----:R-:W-:-:S05]  /*3580*/  LEA.HI R0, R0, 0x36, RZ, 0x18 ;  /* 0x0000003600007811 */ /* 0x001fca00078fc0ff */
[----:B-1----:R-:W-:Y:S02]  /*3590*/  IMAD R91, R0, R91, RZ ;  /* 0x0000005b005b7224 */ /* 0x002fe400078e02ff */
[----:B------:R-:W0:Y:S03]  /*35a0*/  S2R R0, SR_TID.X ;  /* 0x0000000000007919 */ /* 0x000e260000002100 */
[----:B------:R-:W-:-:S05]  /*35b0*/  LEA.HI.X.SX32 R91, R91, R9, 0x1, P0 ;  /* 0x000000095b5b7211 */ /* 0x000fca00000f0eff */
[----:B------:R2:W3:Y:S02]  /*35c0*/  @!P1 LDG.E.U8 R104, desc[UR14][R90.64] ;  /* 0x0000000e5a689981 */ /* 0x0004e4000c1e1100 */
[----:B--2---:R-:W-:Y:S01]  /*35d0*/  IMAD.MOV.U32 R91, RZ, RZ, R95 ;  /* 0x000000ffff5b7224 */ /* 0x004fe200078e005f */
[----:B------:R-:W-:-:S04]  /*35e0*/  IADD3 R90, P0, R95, R10, RZ ;  /* 0x0000000a5f5a7210 */ /* 0x000fc80007f1e0ff */
[----:B------:R-:W-:-:S05]  /*35f0*/  LEA.HI.X.SX32 R91, R91, R9, 0x1, P0 ;  /* 0x000000095b5b7211 */ /* 0x000fca00000f0eff */
[----:B------:R1:W2:Y:S01]  /*3600*/  @!P2 LDG.E.U8 R102, desc[UR14][R90.64] ;  /* 0x0000000e5a66a981 */ /* 0x0002a2000c1e1100 */
[----:B0-----:R-:W-:-:S04]  /*3610*/  SHF.R.U32.HI R0, RZ, 0x8, R0 ;  /* 0x00000008ff007819 */ /* 0x001fc80000011600 */
[----:B------:R-:W-:-:S04]  /*3620*/  SGXT.U32 R0, R0, 0x1 ;  /* 0x000000010000781a */ /* 0x000fc80000000000 */
[----:B-1----:R-:W-:Y:S02]  /*3630*/  LOP3.LUT R90, R0, 0x3c, RZ, 0xfc, !PT ;  /* 0x0000003c005a7812 */ /* 0x002fe400078efcff */
[----:B------:R-:W5:Y:S01]  /*3640*/  LDL.LU R0, [R1+0x4c] ;  /* 0x00004c0001007983 */ /* 0x000f620000300800 */
[----:B------:R-:W0:Y:S01]  /*3650*/  S2R R95, SR_TID.X ;  /* 0x00000000005f7919 */ /* 0x000e220000002100 */
[----:B------:R-:W-:Y:S02]  /*3660*/  ISETP.GE.AND P2, PT, R90, UR13, PT ;  /* 0x0000000d5a007c0c */ /* 0x000fe4000bf46270 */
[----:B0-----:R-:W-:Y:S02]  /*3670*/  LEA.HI R91, R95, 0x3a, RZ, 0x18 ;  /* 0x0000003a5f5b7811 */ /* 0x001fe400078fc0ff */
[----:B------:R-:W0:Y:S02]  /*3680*/  LDC R95, c[0x0][0x238] ;  /* 0x00008e00ff5f7b82 */ /* 0x000e240000000800 */
[----:B------:R-:W-:-:S02]  /*3690*/  ISETP.GE.AND P1, PT, R91, UR13, PT ;  /* 0x0000000d5b007c0c */ /* 0x000fc4000bf26270 */
[----:B------:R-:W-:Y:S01]  /*36a0*/  PRMT R96, RZ, 0x7610, R96 ;  /* 0x00007610ff607816 */ /* 0x000fe20000000060 */
[----:B0-----:R-:W-:-:S05]  /*36b0*/  IMAD R95, R91, R95, RZ ;  /* 0x0000005f5b5f7224 */ /* 0x001fca00078e02ff */
[----:B------:R-:W-:-:S04]  /*36c0*/  IADD3 R90, P0, R95, R10, RZ ;  /* 0x0000000a5f5a7210 */ /* 0x000fc80007f1e0ff */
[----:B------:R-:W-:Y:S02]  /*36d0*/  LEA.HI.X.SX32 R91, R95, R9, 0x1, P0 ;  /* 0x000000095f5b7211 */ /* 0x000fe400000f0eff */
[----:B------:R-:W0:Y:S03]  /*36e0*/  S2R R95, SR_TID.X ;  /* 0x00000000005f7919 */ /* 0x000e260000002100 */
[----:B------:R4:W2:Y:S02]  /*36f0*/  @!P1 LDG.E.U8 R96, desc[UR14][R90.64] ;  /* 0x0000000e5a609981 */ /* 0x0008a4000c1e1100 */
[----:B----4-:R-:W-:-:S04]  /*3700*/  IADD3 R90, P0, R94, R10, RZ ;  /* 0x0000000a5e5a7210 */ /* 0x010fc80007f1e0ff */
[----:B------:R-:W-:Y:S02]  /*3710*/  LEA.HI.X.SX32 R91, R94, R9, 0x1, P0 ;  /* 0x000000095e5b7211 */ /* 0x000fe400000f0eff */
[----:B------:R-:W1:Y:S01]  /*3720*/  LDC R94, c[0x0][0x238] ;  /* 0x00008e00ff5e7b82 */ /* 0x000e620000000800 */
[----:B------:R-:W-:-:S06]  /*3730*/  PRMT R93, RZ, 0x7610, R93 ;  /* 0x00007610ff5d7816 */ /* 0x000fcc000000005d */
[----:B------:R0:W4:Y:S02]  /*3740*/  @!P2 LDG.E.U8 R93, desc[UR14][R90.64] ;  /* 0x0000000e5a5da981 */ /* 0x000124000c1e1100 */
[C---:B0-----:R-:W-:Y:S02]  /*3750*/  LEA.HI R91, R95.reuse, 0x3e, RZ, 0x18 ;  /* 0x0000003e5f5b7811 */ /* 0x041fe400078fc0ff */
[----:B------:R-:W-:-:S03]  /*3760*/  LOP3.LUT R90, R95, 0x3f, RZ, 0xc0, !PT ;  /* 0x0000003f5f5a7812 */ /* 0x000fc600078ec0ff */
[C---:B-1----:R-:W-:Y:S01]  /*3770*/  IMAD R94, R91.reuse, R94, RZ ;  /* 0x0000005e5b5e7224 */ /* 0x042fe200078e02ff */
[----:B------:R-:W-:Y:S01]  /*3780*/  ISETP.GE.AND P0, PT, R90, UR13, PT ;  /* 0x0000000d5a007c0c */ /* 0x000fe2000bf06270 */
[----:B------:R0:W-:Y:S03]  /*3790*/  STL [R1+0xb4], R10 ;  /* 0x0000b40a01007387 */ /* 0x0001e60000100800 */
[C---:B------:R-:W-:Y:S02]  /*37a0*/  IADD3 R90, P1, R94.reuse, R10, RZ ;  /* 0x0000000a5e5a7210 */ /* 0x040fe40007f3e0ff */
[----:B------:R-:W-:Y:S02]  /*37b0*/  ISETP.GE.AND P2, PT, R91, UR13, PT ;  /* 0x0000000d5b007c0c */ /* 0x000fe4000bf46270 */
[----:B------:R-:W-:Y:S01]  /*37c0*/  LEA.HI.X.SX32 R91, R94, R9, 0x1, P1 ;  /* 0x000000095e5b7211 */ /* 0x000fe200008f0eff */
[----:B0-----:R-:W3:Y:S01]  /*37d0*/  LDL R10, [R1+0x44] ;  /* 0x00004400010a7983 */ /* 0x001ee20000100800 */
[C---:B------:R-:W-:Y:S01]  /*37e0*/  IADD3 RZ, P1, R8.reuse, R11, RZ ;  /* 0x0000000b08ff7210 */ /* 0x040fe20007f3e0ff */
[----:B------:R-:W-:-:S02]  /*37f0*/  IMAD.IADD R94, R8, 0x1, R11 ;  /* 0x00000001085e7824 */ /* 0x000fc400078e020b */
[----:B------:R0:W-:Y:S04]  /*3800*/  STL [R1+0xa8], R9 ;  /* 0x0000a80901007387 */ /* 0x0001e80000100800 */
[----:B0-----:R-:W2:Y:S04]  /*3810*/  LDL.LU R9, [R1+0x3c] ;  /* 0x00003c0001097983 */ /* 0x001ea80000300800 */
[----:B------:R0:W-:Y:S02]  /*3820*/  STL [R1+0xb8], R11 ;  /* 0x0000b80b01007387 */ /* 0x0001e40000100800 */
[----:B0-----:R-:W-:-:S05]  /*3830*/  SHF.R.S32.HI R11, RZ, 0x1f, R8 ;  /* 0x0000001fff0b7819 */ /* 0x001fca0000011408 */
[----:B-----5:R-:W-:Y:S01]  /*3840*/  IMAD.X R95, R11, 0x1, R0, P1 ;  /* 0x000000010b5f7824 */ /* 0x020fe200008e0600 */
[----:B------:R0:W-:Y:S04]  /*3850*/  STL [R1+0xac], R0 ;  /* 0x0000ac0001007387 */ /* 0x0001e80000100800 */
[----:B0-----:R-:W5:Y:S01]  /*3860*/  LDL R0, [R1+0x48] ;  /* 0x0000480001007983 */ /* 0x001f620000100800 */
[----:B------:R-:W-:-:S06]  /*3870*/  PRMT R92, RZ, 0x7610, R92 ;  /* 0x00007610ff5c7816 */ /* 0x000fcc000000005c */
[----:B------:R0:W4:Y:S01]  /*3880*/  @!P2 LDG.E.U8 R92, desc[UR14][R90.64] ;  /* 0x0000000e5a5ca981 */ /* 0x000122000c1e1100 */
[----:B------:R-:W-:Y:S01]  /*3890*/  BAR.SYNC.DEFER_BLOCKING 0x0 ;  /* 0x0000000000007b1d */ /* 0x000fe20000010000 */
[C---:B------:R-:W-:Y:S02]  /*38a0*/  IADD3 RZ, P1, R8.reuse, R12, RZ ;  /* 0x0000000c08ff7210 */ /* 0x040fe40007f3e0ff */
[----:B0-----:R-:W-:Y:S02]  /*38b0*/  PRMT R91, RZ, 0x7610, R91 ;  /* 0x00007610ff5b7816 */ /* 0x001fe4000000005b */
[----:B------:R-:W-:Y:S01]  /*38c0*/  PRMT R90, RZ, 0x7610, R90 ;  /* 0x00007610ff5a7816 */ /* 0x000fe2000000005a */
[----:B------:R0:W-:Y:S04]  /*38d0*/  STL [R1+0xbc], R12 ;  /* 0x0000bc0c01007387 */ /* 0x0001e80000100800 */
[----:B------:R1:W-:Y:S04]  /*38e0*/  STL [R1+0xc0], R13 ;  /* 0x0000c00d01007387 */ /* 0x0003e80000100800 */
[----:B------:R0:W4:Y:S02]  /*38f0*/  @!P0 LDG.E.U8 R91, desc[UR14][R94.64] ;  /* 0x0000000e5e5b8981 */ /* 0x000124000c1e1100 */
[----:B0-----:R-:W-:-:S02]  /*3900*/  IMAD.IADD R94, R8, 0x1, R12 ;  /* 0x00000001085e7824 */ /* 0x001fc400078e020c */
[----:B------:R-:W4:Y:S01]  /*3910*/  LDL R12, [R1+0x30] ;  /* 0x00003000010c7983 */ /* 0x000f220000100800 */
[----:B-----5:R-:W-:Y:S01]  /*3920*/  IMAD.X R95, R11, 0x1, R0, P1 ;  /* 0x000000010b5f7824 */ /* 0x020fe200008e0600 */
[----:B------:R-:W-:-:S04]  /*3930*/  IADD3 RZ, P1, R8, R13, RZ ;  /* 0x0000000d08ff7210 */ /* 0x000fc80007f3e0ff */
[----:B------:R0:W5:Y:S02]  /*3940*/  @!P0 LDG.E.U8 R90, desc[UR14][R94.64] ;  /* 0x0000000e5e5a8981 */ /* 0x000164000c1e1100 */
[----:B0-----:R-:W-:Y:S02]  /*3950*/  IMAD.IADD R94, R8, 0x1, R13 ;  /* 0x00000001085e7824 */ /* 0x001fe400078e020d */
[----:B-1----:R-:W4:Y:S01]  /*3960*/  LDL R13, [R1+0x40] ;  /* 0x00004000010d7983 */ /* 0x002f220000100800 */
[----:B---3--:R-:W-:-:S03]  /*3970*/  IMAD.X R95, R11, 0x1, R10, P1 ;  /* 0x000000010b5f7824 */ /* 0x008fc600008e060a */
[----:B------:R-:W3:Y:S04]  /*3980*/  LDL R10, [R1+0x38] ;  /* 0x00003800010a7983 */ /* 0x000ee80000100800 */
[----:B------:R-:W5:Y:S01]  /*3990*/  LDL.LU R0, [R1+0x34] ;  /* 0x0000340001007983 */ /* 0x000f620000300800 */
[----:B------:R-:W-:Y:S02]  /*39a0*/  PRMT R97, RZ, 0x7610, R97 ;  /* 0x00007610ff617816 */ /* 0x000fe40000000061 */
[C---:B------:R-:W-:Y:S02]  /*39b0*/  IADD3 RZ, P1, R8.reuse, R14, RZ ;  /* 0x0000000e08ff7210 */ /* 0x040fe40007f3e0ff */
[----:B------:R-:W-:Y:S02]  /*39c0*/  PRMT R98, RZ, 0x7610, R98 ;  /* 0x00007610ff627816 */ /* 0x000fe40000000062 */
[----:B------:R0:W5:Y:S01]  /*39d0*/  @!P0 LDG.E.U8 R97, desc[UR14][R94.64] ;  /* 0x0000000e5e618981 */ /* 0x000162000c1e1100 */
[----:B------:R-:W-:Y:S01]  /*39e0*/  PRMT R103, RZ, 0x7610, R103 ;  /* 0x00007610ff677816 */ /* 0x000fe20000000067 */
[----:B0-----:R-:W-:-:S02]  /*39f0*/  IMAD.IADD R94, R8, 0x1, R14 ;  /* 0x00000001085e7824 */ /* 0x001fc400078e020e */
[----:B------:R-:W-:Y:S04]  /*3a00*/  STL [R1+0xc4], R14 ;  /* 0x0000c40e01007387 */ /* 0x000fe80000100800 */
[----:B------:R-:W-:Y:S04]  /*3a10*/  STL [R1+0xc8], R15 ;  /* 0x0000c80f01007387 */ /* 0x000fe80000100800 */
[----:B--2---:R0:W-:Y:S04]  /*3a20*/  STL [R1+0xb0], R9 ;  /* 0x0000b00901007387 */ /* 0x0041e80000100800 */
[----:B------:R1:W-:Y:S01]  /*3a30*/  STL [R1+0xcc], R16 ;  /* 0x0000cc1001007387 */ /* 0x0003e20000100800 */
[----:B------:R-:W-:-:S02]  /*3a40*/  PRMT R105, RZ, 0x7610, R105 ;  /* 0x00007610ff697816 */ /* 0x000fc40000000069 */
[----:B------:R-:W-:Y:S01]  /*3a50*/  PRMT R107, RZ, 0x7610, R107 ;  /* 0x00007610ff6b7816 */ /* 0x000fe2000000006b */
[----:B----4-:R-:W-:Y:S01]  /*3a60*/  IMAD.X R95, R11, 0x1, R13, P1 ;  /* 0x000000010b5f7824 */ /* 0x010fe200008e060d */
[----:B------:R-:W-:-:S04]  /*3a70*/  IADD3 RZ, P1, R8, R15, RZ ;  /* 0x0000000f08ff7210 */ /* 0x000fc80007f3e0ff */
[----:B------:R2:W4:Y:S02]  /*3a80*/  @!P0 LDG.E.U8 R98, desc[UR14][R94.64] ;  /* 0x0000000e5e628981 */ /* 0x000524000c1e1100 */
[C---:B--2---:R-:W-:Y:S02]  /*3a90*/  IMAD.IADD R94, R8.reuse, 0x1, R15 ;  /* 0x00000001085e7824 */ /* 0x044fe400078e020f */
[----:B------:R-:W-:Y:S01]  /*3aa0*/  IMAD.X R95, R11, 0x1, R9, P1 ;  /* 0x000000010b5f7824 */ /* 0x000fe200008e0609 */
[----:B------:R-:W-:-:S04]  /*3ab0*/  IADD3 RZ, P1, R8, R16, RZ ;  /* 0x0000001008ff7210 */ /* 0x000fc80007f3e0ff */
[----:B------:R3:W2:Y:S02]  /*3ac0*/  @!P0 LDG.E.U8 R103, desc[UR14][R94.64] ;  /* 0x0000000e5e678981 */ /* 0x0006a4000c1e1100 */
[----:B---3--:R-:W-:Y:S02]  /*3ad0*/  IMAD.X R95, R11, 0x1, R10, P1 ;  /* 0x000000010b5f7824 */ /* 0x008fe400008e060a */
[----:B------:R-:W3:Y:S04]  /*3ae0*/  LDL.LU R10, [R1+0x28] ;  /* 0x00002800010a7983 */ /* 0x000ee80000300800 */
[----:B0-----:R-:W4:Y:S01]  /*3af0*/  LDL.LU R9, [R1+0x2c] ;  /* 0x00002c0001097983 */ /* 0x001f220000300800 */
[C---:B------:R-:W-:Y:S01]  /*3b00*/  IMAD.IADD R94, R8.reuse, 0x1, R16 ;  /* 0x00000001085e7824 */ /* 0x040fe200078e0210 */
[----:B------:R-:W-:-:S02]  /*3b10*/  IADD3 RZ, P1, R8, R17, RZ ;  /* 0x0000001108ff7210 */ /* 0x000fc40007f3e0ff */
[----:B-1----:R-:W2:Y:S04]  /*3b20*/  LDL.LU R16, [R1+0x10] ;  /* 0x0000100001107983 */ /* 0x002ea80000300800 */
[----:B------:R0:W2:Y:S04]  /*3b30*/  @!P0 LDG.E.U8 R105, desc[UR14][R94.64] ;  /* 0x0000000e5e698981 */ /* 0x0000a8000c1e1100 */
[----:B------:R-:W2:Y:S04]  /*3b40*/  LDL.LU R15, [R1+0x14] ;  /* 0x00001400010f7983 */ /* 0x000ea80000300800 */
[----:B------:R-:W2:Y:S01]  /*3b50*/  LDL.LU R14, [R1+0x18] ;  /* 0x00001800010e7983 */ /* 0x000ea20000300800 */
[----:B0-----:R-:W-:-:S02]  /*3b60*/  IMAD.IADD R94, R8, 0x1, R17 ;  /* 0x00000001085e7824 */ /* 0x001fc400078e0211 */
[C---:B-----5:R-:W-:Y:S01]  /*3b70*/  IMAD.X R95, R11.reuse, 0x1, R0, P1 ;  /* 0x000000010b5f7824 */ /* 0x060fe200008e0600 */
[C---:B------:R-:W-:Y:S01]  /*3b80*/  IADD3 RZ, P1, R8.reuse, R89, RZ ;  /* 0x0000005908ff7210 */ /* 0x040fe20007f3e0ff */
[----:B------:R-:W5:Y:S04]  /*3b90*/  LDL.LU R13, [R1+0x1c] ;  /* 0x00001c00010d7983 */ /* 0x000f680000300800 */
[----:B------:R0:W2:Y:S02]  /*3ba0*/  @!P0 LDG.E.U8 R107, desc[UR14][R94.64] ;  /* 0x0000000e5e6b8981 */ /* 0x0000a4000c1e1100 */
[----:B0-----:R-:W-:Y:S02]  /*3bb0*/  IMAD.X R95, R11, 0x1, R12, P1 ;  /* 0x000000010b5f7824 */ /* 0x001fe400008e060c */
[----:B------:R-:W5:Y:S04]  /*3bc0*/  LDL.LU R12, [R1+0x20] ;  /* 0x00002000010c7983 */ /* 0x000f680000300800 */
[----:B------:R-:W2:Y:S01]  /*3bd0*/  LDL.LU R11, [R1+0x24] ;  /* 0x00002400010b7983 */ /* 0x000ea20000300800 */
[----:B------:R-:W-:-:S03]  /*3be0*/  IMAD.IADD R94, R8, 0x1, R89 ;  /* 0x00000001085e7824 */ /* 0x000fc600078e0259 */
[----:B------:R0:W-:Y:S01]  /*3bf0*/  STS.U8 [R5+UR12], R101 ;  /* 0x0000006505007988 */ /* 0x0001e2000800000c */
[----:B------:R-:W-:Y:S02]  /*3c00*/  IADD3 RZ, P1, R8, R88, RZ ;  /* 0x0000005808ff7210 */ /* 0x000fe40007f3e0ff */
[----:B0-----:R-:W-:Y:S01]  /*3c10*/  PRMT R101, RZ, 0x7610, R101 ;  /* 0x00007610ff657816 */ /* 0x001fe20000000065 */
[----:B------:R0:W-:Y:S05]  /*3c20*/  STS.U8 [R5+UR12+0x2], R100 ;  /* 0x0000026405007988 */ /* 0x0001ea000800000c */
[----:B------:R1:W5:Y:S01]  /*3c30*/  @!P0 LDG.E.U8 R101, desc[UR14][R94.64] ;  /* 0x0000000e5e658981 */ /* 0x000362000c1e1100 */
[----:B0-----:R-:W-:-:S02]  /*3c40*/  PRMT R100, RZ, 0x7610, R100 ;  /* 0x00007610ff647816 */ /* 0x001fc40000000064 */
[----:B-1----:R-:W-:Y:S01]  /*3c50*/  SHF.R.S32.HI R95, RZ, 0x1f, R8 ;  /* 0x0000001fff5f7819 */ /* 0x002fe20000011408 */
[----:B------:R-:W-:Y:S01]  /*3c60*/  IMAD.IADD R94, R8, 0x1, R88 ;  /* 0x00000001085e7824 */ /* 0x000fe200078e0258 */
[----:B------:R0:W-:Y:S02]  /*3c70*/  STS.U8 [R5+UR12+0x4], R99 ;  /* 0x0000046305007988 */ /* 0x0001e4000800000c */
[----:B0-----:R-:W-:Y:S02]  /*3c80*/  PRMT R99, RZ, 0x7610, R99 ;  /* 0x00007610ff637816 */ /* 0x001fe40000000063 */
[----:B------:R0:W-:Y:S02]  /*3c90*/  STS.U8 [R5+UR12+0x6], R115 ;  /* 0x0000067305007988 */ /* 0x0001e4000800000c */
[----:B0-----:R-:W-:Y:S02]  /*3ca0*/  PRMT R115, RZ, 0x7610, R115 ;  /* 0x00007610ff737816 */ /* 0x001fe40000000073 */
[----:B------:R0:W-:Y:S02]  /*3cb0*/  STS.U8 [R5+UR12+0x8], R117 ;  /* 0x0000087505007988 */ /* 0x0001e4000800000c */
[----:B0-----:R-:W-:-:S02]  /*3cc0*/  PRMT R117, RZ, 0x7610, R117 ;  /* 0x00007610ff757816 */ /* 0x001fc40000000075 */
[----:B------:R0:W-:Y:S02]  /*3cd0*/  STS.U8 [R5+UR12+0xa], R119 ;  /* 0x00000a7705007988 */ /* 0x0001e4000800000c */
[----:B0-----:R-:W-:Y:S02]  /*3ce0*/  PRMT R119, RZ, 0x7610, R119 ;  /* 0x00007610ff777816 */ /* 0x001fe40000000077 */
[----:B------:R0:W-:Y:S02]  /*3cf0*/  STS.U8 [R5+UR12+0xc], R121 ;  /* 0x00000c7905007988 */ /* 0x0001e4000800000c */
[----:B0-----:R-:W-:Y:S02]  /*3d00*/  PRMT R121, RZ, 0x7610, R121 ;  /* 0x00007610ff797816 */ /* 0x001fe40000000079 */
[----:B------:R0:W-:Y:S02]  /*3d10*/  STS.U8 [R5+UR12+0xe], R123 ;  /* 0x00000e7b05007988 */ /* 0x0001e4000800000c */
[----:B0-----:R-:W-:-:S02]  /*3d20*/  PRMT R123, RZ, 0x7610, R123 ;  /* 0x00007610ff7b7816 */ /* 0x001fc4000000007b */
[----:B------:R0:W-:Y:S02]  /*3d30*/  STS.U8 [R4+UR12], R125 ;  /* 0x0000007d04007988 */ /* 0x0001e4000800000c */
[----:B0-----:R-:W-:Y:S02]  /*3d40*/  PRMT R125, RZ, 0x7610, R125 ;  /* 0x00007610ff7d7816 */ /* 0x001fe4000000007d */
[----:B------:R0:W-:Y:S01]  /*3d50*/  STS.U8 [R4+UR12+0x4], R3 ;  /* 0x0000040304007988 */ /* 0x0001e2000800000c */
[----:B----4-:R-:W-:Y:S01]  /*3d60*/  IMAD.X R95, R95, 0x1, R9, P1 ;  /* 0x000000015f5f7824 */ /* 0x010fe200008e0609 */
[----:B------:R-:W-:-:S04]  /*3d70*/  IADD3 RZ, P1, R8, R23, RZ ;  /* 0x0000001708ff7210 */ /* 0x000fc80007f3e0ff */
[----:B------:R1:W4:Y:S02]  /*3d80*/  @!P0 LDG.E.U8 R100, desc[UR14][R94.64] ;  /* 0x0000000e5e648981 */ /* 0x000324000c1e1100 */
[----:B-1----:R-:W-:Y:S01]  /*3d90*/  SHF.R.S32.HI R95, RZ, 0x1f, R8 ;  /* 0x0000001fff5f7819 */ /* 0x002fe20000011408 */
[----:B------:R-:W-:-:S04]  /*3da0*/  IMAD.IADD R94, R8, 0x1, R23 ;  /* 0x00000001085e7824 */ /* 0x000fc800078e0217 */
[----:B---3--:R-:W-:Y:S01]  /*3db0*/  IMAD.X R95, R95, 0x1, R10, P1 ;  /* 0x000000015f5f7824 */ /* 0x008fe200008e060a */
[----:B------:R-:W-:-:S04]  /*3dc0*/  IADD3 RZ, P1, R8, R22, RZ ;  /* 0x0000001608ff7210 */ /* 0x000fc80007f3e0ff */
[----:B------:R1:W3:Y:S02]  /*3dd0*/  @!P0 LDG.E.U8 R99, desc[UR14][R94.64] ;  /* 0x0000000e5e638981 */ /* 0x0002e4000c1e1100 */
[----:B-1----:R-:W-:Y:S01]  /*3de0*/  SHF.R.S32.HI R95, RZ, 0x1f, R8 ;  /* 0x0000001fff5f7819 */ /* 0x002fe20000011408 */
[----:B------:R-:W-:-:S04]  /*3df0*/  IMAD.IADD R94, R8, 0x1, R22 ;  /* 0x00000001085e7824 */ /* 0x000fc800078e0216 */
[----:B--2---:R-:W-:Y:S01]  /*3e00*/  IMAD.X R95, R95, 0x1, R11, P1 ;  /* 0x000000015f5f7824 */ /* 0x004fe200008e060b */
[----:B------:R-:W-:-:S04]  /*3e10*/  IADD3 RZ, P1, R8, R21, RZ ;  /* 0x0000001508ff7210 */ /* 0x000fc80007f3e0ff */
[----:B------:R1:W2:Y:S02]  /*3e20*/  @!P0 LDG.E.U8 R115, desc[UR14][R94.64] ;  /* 0x0000000e5e738981 */ /* 0x0002a4000c1e1100 */
[----:B-1----:R-:W-:Y:S01]  /*3e30*/  SHF.R.S32.HI R95, RZ, 0x1f, R8 ;  /* 0x0000001fff5f7819 */ /* 0x002fe20000011408 */
[----:B------:R-:W-:-:S04]  /*3e40*/  IMAD.IADD R94, R8, 0x1, R21 ;  /* 0x00000001085e7824 */ /* 0x000fc800078e0215 */
[----:B-----5:R-:W-:Y:S01]  /*3e50*/  IMAD.X R95, R95, 0x1, R12, P1 ;  /* 0x000000015f5f7824 */ /* 0x020fe200008e060c */
[----:B------:R-:W-:-:S04]  /*3e60*/  IADD3 RZ, P1, R8, R20, RZ ;  /* 0x0000001408ff7210 */ /* 0x000fc80007f3e0ff */
[----:B------:R1:W5:Y:S02]  /*3e70*/  @!P0 LDG.E.U8 R117, desc[UR14][R94.64] ;  /* 0x0000000e5e758981 */ /* 0x000364000c1e1100 */
[----:B-1----:R-:W-:Y:S01]  /*3e80*/  SHF.R.S32.HI R95, RZ, 0x1f, R8 ;  /* 0x0000001fff5f7819 */ /* 0x002fe20000011408 */
[----:B------:R-:W-:-:S04]  /*3e90*/  IMAD.IADD R94, R8, 0x1, R20 ;  /* 0x00000001085e7824 */ /* 0x000fc800078e0214 */
[----:B------:R-:W-:Y:S01]  /*3ea0*/  IMAD.X R95, R95, 0x1, R13, P1 ;  /* 0x000000015f5f7824 */ /* 0x000fe200008e060d */
        /* <DEDUP_REMOVED lines=14> */
[----:B------:R-:W-:-:S05]  /*3f90*/  IMAD.X R95, R95, 0x1, R16, P1 ;  /* 0x000000015f5f7824 */ /* 0x000fca00008e0610 */
[----:B------:R1:W5:Y:S04]  /*3fa0*/  @!P0 LDG.E.U8 R125, desc[UR14][R94.64] ;  /* 0x0000000e5e7d8981 */ /* 0x000368000c1e1100 */
[----:B------:R-:W4:Y:S04]  /*3fb0*/  LDL.LU R94, [R1+0x8] ;  /* 0x00000800015e7983 */ /* 0x000f280000300800 */
[----:B------:R-:W3:Y:S04]  /*3fc0*/  LDL.LU R95, [R1+0x4] ;  /* 0x00000400015f7983 */ /* 0x000ee80000300800 */
[----:B0-----:R-:W2:Y:S04]  /*3fd0*/  LDL.LU R3, [R1+0xd8] ;  /* 0x0000d80001037983 */ /* 0x001ea80000300800 */
[----:B------:R0:W-:Y:S04]  /*3fe0*/  STS.U8 [R4+UR12+0x8], R2 ;  /* 0x0000080204007988 */ /* 0x0001e8000800000c */
[----:B------:R1:W-:Y:S04]  /*3ff0*/  STS.U8 [R4+UR12+0xa], R6 ;  /* 0x00000a0604007988 */ /* 0x0003e8000800000c */
[----:B------:R-:W-:Y:S04]  /*4000*/  STS.U8 [R4+UR12+0xc], R124 ;  /* 0x00000c7c04007988 */ /* 0x000fe8000800000c */
[----:B0-----:R-:W5:Y:S04]  /*4010*/  LDL.LU R2, [R1+0xd4] ;  /* 0x0000d40001027983 */ /* 0x001f680000300800 */
[----:B-1----:R-:W5:Y:S04]  /*4020*/  LDL.LU R6, [R1+0xd0] ;  /* 0x0000d00001067983 */ /* 0x002f680000300800 */
[----:B------:R-:W-:Y:S04]  /*4030*/  STS.U8 [R4+UR12+0xe], R122 ;  /* 0x00000e7a04007988 */ /* 0x000fe8000800000c */
[----:B----4-:R-:W-:Y:S04]  /*4040*/  STS.U8 [R4+UR12+0x2], R94 ;  /* 0x0000025e04007988 */ /* 0x010fe8000800000c */
[----:B---3--:R0:W-:Y:S04]  /*4050*/  STS.U8 [R4+UR12+0x6], R95 ;  /* 0x0000065f04007988 */ /* 0x0081e8000800000c */
[----:B--2---:R1:W-:Y:S01]  /*4060*/  STS.U8 [R3+UR12], R120 ;  /* 0x0000007803007988 */ /* 0x0043e2000800000c */
[----:B------:R-:W-:Y:S01]  /*4070*/  USHF.L.U32 UR6, UR16, 0x6, URZ ;  /* 0x0000000610067899 */ /* 0x000fe2000800063f */
[----:B------:R-:W-:Y:S01]  /*4080*/  UMOV UR8, 0xfffffffe ;  /* 0xfffffffe00087882 */ /* 0x000fe20000000000 */
[----:B------:R-:W-:Y:S01]  /*4090*/  UMOV UR9, 0x7fffffdf ;  /* 0x7fffffdf00097882 */ /* 0x000fe20000000000 */
[----:B------:R-:W-:Y:S01]  /*40a0*/  UMOV UR7, URZ ;  /* 0x0000003f00077c82 */ /* 0x000fe20008000000 */
[----:B0-----:R-:W2:Y:S01]  /*40b0*/  LDL.LU R95, [R1+0x48] ;  /* 0x00004800015f7983 */ /* 0x001ea20000300800 */
[----:B------:R-:W-:Y:S01]  /*40c0*/  IADD3 R7, P1, R7, UR17, RZ ;  /* 0x0000001107077c10 */ /* 0x000fe2000ff3e0ff */
[----:B------:R-:W-:Y:S01]  /*40d0*/  UMOV UR22, UR4 ;  /* 0x0000000400167c82 */ /* 0x000fe20008000000 */
[----:B------:R-:W-:Y:S01]  /*40e0*/  IADD3 R18, P2, R18, UR17, RZ ;  /* 0x0000001112127c10 */ /* 0x000fe2000ff5e0ff */
[----:B------:R-:W3:Y:S01]  /*40f0*/  LDL.LU R124, [R1+0x44] ;  /* 0x00004400017c7983 */ /* 0x000ee20000300800 */
[----:B------:R-:W-:Y:S01]  /*4100*/  IADD3 R19, P3, R19, UR17, RZ ;  /* 0x0000001113137c10 */ /* 0x000fe2000ff7e0ff */
[----:B------:R-:W-:Y:S01]  /*4110*/  UMOV UR23, 0x80000020 ;  /* 0x8000002000177882 */ /* 0x000fe20000000000 */
[----:B------:R-:W-:Y:S01]  /*4120*/  IADD3 R20, P4, R20, UR17, RZ ;  /* 0x0000001114147c10 */ /* 0x000fe2000ff9e0ff */
[----:B------:R-:W4:Y:S01]  /*4130*/  LDL.LU R122, [R1+0x40] ;  /* 0x00004000017a7983 */ /* 0x000f220000300800 */
[----:B------:R-:W-:Y:S01]  /*4140*/  IADD3 R21, P5, R21, UR17, RZ ;  /* 0x0000001115157c10 */ /* 0x000fe2000ffbe0ff */
[----:B------:R-:W-:Y:S01]  /*4150*/  UMOV UR21, 0x80000020 ;  /* 0x8000002000157882 */ /* 0x000fe20000000000 */
[----:B------:R-:W-:Y:S01]  /*4160*/  IADD3 R22, P6, R22, UR17, RZ ;  /* 0x0000001116167c10 */ /* 0x000fe2000ffde0ff */
[----:B-1----:R-:W5:Y:S01]  /*4170*/  LDL.LU R120, [R1+0xc] ;  /* 0x00000c0001787983 */ /* 0x002f620000300800 */
[----:B------:R-:W-:Y:S01]  /*4180*/  ULOP3.LUT UR6, UR6, 0x300, URZ, 0xc0, !UPT ;  /* 0x0000030006067892 */ /* 0x000fe2000f8ec03f */
[----:B------:R-:W-:Y:S01]  /*4190*/  IADD3 R23, P0, R23, UR17, RZ ;  /* 0x0000001117177c10 */ /* 0x000fe2000ff1e0ff */
[----:B------:R-:W0:Y:S01]  /*41a0*/  LDC R94, c[0x0][0x238] ;  /* 0x00008e00ff5e7b82 */ /* 0x000e220000000800 */
[----:B------:R1:W-:Y:S04]  /*41b0*/  STS.U8 [R3+UR12+0x2], R118 ;  /* 0x0000027603007988 */ /* 0x0003e8000800000c */
[----:B------:R1:W-:Y:S01]  /*41c0*/  STS.U8 [R3+UR12+0x4], R116 ;  /* 0x0000047403007988 */ /* 0x0003e2000800000c */
[----:B------:R-:W-:-:S03]  /*41d0*/  ULEA.HI UR6, UR12, UR6, URZ, 0x1c ;  /* 0x000000060c067291 */ /* 0x000fc6000f8fe03f */
[----:B-1----:R-:W2:Y:S04]  /*41e0*/  LDL.LU R118, [R1+0x38] ;  /* 0x0000380001767983 */ /* 0x002ea80000300800 */
[----:B------:R-:W3:Y:S01]  /*41f0*/  LDL.LU R116, [R1+0x30] ;  /* 0x0000300001747983 */ /* 0x000ee20000300800 */
[----:B------:R-:W-:-:S04]  /*4200*/  ULOP3.LUT UR6, UR6, 0x3fff, URZ, 0xc0, !UPT ;  /* 0x00003fff06067892 */ /* 0x000fc8000f8ec03f */
[----:B------:R-:W-:-:S03]  /*4210*/  UIADD3.64 UR8, UR6, -UR8, URZ ;  /* 0x8000000806087297 */ /* 0x000fc6000fffe03f */
[----:B------:R-:W-:Y:S01]  /*4220*/  UMOV UR20, UR6 ;  /* 0x0000000600147c82 */ /* 0x000fe20008000000 */
[----:B------:R-:W-:-:S06]  /*4230*/  USHF.R.S32.HI UR6, URZ, 0x1f, UR17 ;  /* 0x0000001f3f067899 */ /* 0x000fcc0008011411 */
[----:B------:R-:W-:Y:S02]  /*4240*/  IADD3.X R16, R16, UR6, RZ, P1, !PT ;  /* 0x0000000610107c10 */ /* 0x000fe40008ffe4ff */
[----:B------:R-:W-:Y:S02]  /*4250*/  IADD3.X R15, R15, UR6, RZ, P2, !PT ;  /* 0x000000060f0f7c10 */ /* 0x000fe400097fe4ff */
[----:B------:R-:W-:Y:S02]  /*4260*/  IADD3.X R14, R14, UR6, RZ, P3, !PT ;  /* 0x000000060e0e7c10 */ /* 0x000fe40009ffe4ff */
[----:B------:R-:W-:Y:S02]  /*4270*/  IADD3.X R13, R13, UR6, RZ, P4, !PT ;  /* 0x000000060d0d7c10 */ /* 0x000fe4000a7fe4ff */
[----:B------:R-:W-:Y:S02]  /*4280*/  IADD3.X R12, R12, UR6, RZ, P5, !PT ;  /* 0x000000060c0c7c10 */ /* 0x000fe4000affe4ff */
[----:B------:R-:W-:-:S02]  /*4290*/  IADD3 R88, P1, R88, UR17, RZ ;  /* 0x0000001158587c10 */ /* 0x000fc4000ff3e0ff */
[----:B------:R-:W-:Y:S02]  /*42a0*/  IADD3.X R11, R11, UR6, RZ, P6, !PT ;  /* 0x000000060b0b7c10 */ /* 0x000fe4000b7fe4ff */
[----:B------:R-:W-:Y:S02]  /*42b0*/  IADD3.X R10, R10, UR6, RZ, P0, !PT ;  /* 0x000000060a0a7c10 */ /* 0x000fe400087fe4ff */
[----:B------:R-:W-:Y:S01]  /*42c0*/  IADD3.X R9, R9, UR6, RZ, P1, !PT ;  /* 0x0000000609097c10 */ /* 0x000fe20008ffe4ff */
[----:B-----5:R-:W-:-:S05]  /*42d0*/  VIADD R120, R120, 0xffffffff ;  /* 0xffffffff78787836 */ /* 0x020fca0000000000 */
[----:B------:R-:W-:Y:S04]  /*42e0*/  STL [R1+0xc], R120 ;  /* 0x00000c7801007387 */ /* 0x000fe80000100800 */
[----:B------:R1:W-:Y:S04]  /*42f0*/  STL [R1+0x10], R16 ;  /* 0x0000101001007387 */ /* 0x0003e80000100800 */
[----:B-1----:R-:W5:Y:S04]  /*4300*/  LDL.LU R16, [R1+0xcc] ;  /* 0x0000cc0001107983 */ /* 0x002f680000300800 */
[----:B------:R1:W-:Y:S04]  /*4310*/  STL [R1+0x14], R15 ;  /* 0x0000140f01007387 */ /* 0x0003e80000100800 */
[----:B-1----:R-:W4:Y:S04]  /*4320*/  LDL.LU R15, [R1+0xc8] ;  /* 0x0000c800010f7983 */ /* 0x002f280000300800 */
        /* <DEDUP_REMOVED lines=11> */
[----:B-1----:R-:W4:Y:S01]  /*43e0*/  LDL.LU R9, [R1+0xb0] ;  /* 0x0000b00001097983 */ /* 0x002f220000300800 */
[----:B------:R-:W-:-:S02]  /*43f0*/  IADD3 R17, P3, R17, UR17, RZ ;  /* 0x0000001111117c10 */ /* 0x000fc4000ff7e0ff */
[----:B------:R-:W-:Y:S02]  /*4400*/  IADD3 R89, P2, R89, UR17, RZ ;  /* 0x0000001159597c10 */ /* 0x000fe4000ff5e0ff */
[----:B------:R-:W-:Y:S02]  /*4410*/  IADD3.X R0, R0, UR6, RZ, P3, !PT ;  /* 0x0000000600007c10 */ /* 0x000fe40009ffe4ff */
[----:B---3--:R-:W-:-:S03]  /*4420*/  IADD3.X R116, R116, UR6, RZ, P2, !PT ;  /* 0x0000000674747c10 */ /* 0x008fc600097fe4ff */
[----:B------:R1:W-:Y:S04]  /*4430*/  STL [R1+0x34], R0 ;  /* 0x0000340001007387 */ /* 0x0003e80000100800 */
[----:B------:R-:W-:Y:S04]  /*4440*/  STL [R1+0x30], R116 ;  /* 0x0000307401007387 */ /* 0x000fe80000100800 */
[----:B-1----:R-:W3:Y:S04]  /*4450*/  LDL.LU R0, [R1+0xac] ;  /* 0x0000ac0001007983 */ /* 0x002ee80000300800 */
[----:B------:R-:W-:Y:S04]  /*4460*/  STS.U8 [R3+UR12+0x6], R114 ;  /* 0x0000067203007988 */ /* 0x000fe8000800000c */
[----:B------:R-:W-:Y:S04]  /*4470*/  STS.U8 [R3+UR12+0x8], R113 ;  /* 0x0000087103007988 */ /* 0x000fe8000800000c */
[----:B------:R-:W-:Y:S04]  /*4480*/  STS.U8 [R3+UR12+0xa], R112 ;  /* 0x00000a7003007988 */ /* 0x000fe8000800000c */
[----:B------:R-:W-:Y:S04]  /*4490*/  STS.U8 [R3+UR12+0xc], R111 ;  /* 0x00000c6f03007988 */ /* 0x000fe8000800000c */
[----:B------:R-:W-:Y:S04]  /*44a0*/  STS.U8 [R3+UR12+0xe], R110 ;  /* 0x00000e6e03007988 */ /* 0x000fe8000800000c */
[----:B------:R-:W-:Y:S04]  /*44b0*/  STS.U8 [R2+UR12], R109 ;  /* 0x0000006d02007988 */ /* 0x000fe8000800000c */
[----:B------:R-:W-:Y:S04]  /*44c0*/  STS.U8 [R2+UR12+0x2], R108 ;  /* 0x0000026c02007988 */ /* 0x000fe8000800000c */
        /* <DEDUP_REMOVED lines=21> */
[----:B------:R-:W-:Y:S01]  /*4620*/  STS.U8 [R6+UR12+0x5e00], R125 ;  /* 0x005e007d06007988 */ /* 0x000fe2000800000c */
[----:B------:R1:W-:Y:S06]  /*4630*/  MEMBAR.ALL.CTA ;  /* 0x0000000000007992 */ /* 0x0003ec0000008000 */
[----:B-1----:R-:W1:Y:S02]  /*4640*/  FENCE.VIEW.ASYNC.S ;  /* 0x00000000000073c6 */ /* 0x002e640000000000 */
[----:B-1----:R-:W-:Y:S01]  /*4650*/  BAR.SYNC.DEFER_BLOCKING 0x0 ;  /* 0x0000000000007b1d */ /* 0x002fe20000010000 */
[----:B-----5:R-:W-:-:S04]  /*4660*/  IADD3 R16, P4, R16, UR17, RZ ;  /* 0x0000001110107c10 */ /* 0x020fc8000ff9e0ff */
[----:B--2---:R-:W-:Y:S02]  /*4670*/  IADD3.X R118, R118, UR6, RZ, P4, !PT ;  /* 0x0000000676767c10 */ /* 0x004fe4000a7fe4ff */
[----:B----4-:R-:W-:-:S03]  /*4680*/  IADD3 R15, P5, R15, UR17, RZ ;  /* 0x000000110f0f7c10 */ /* 0x010fc6000ffbe0ff */
[----:B------:R-:W-:Y:S01]  /*4690*/  STL [R1+0x38], R118 ;  /* 0x0000387601007387 */ /* 0x000fe20000100800 */
[----:B------:R-:W-:-:S06]  /*46a0*/  WARPGROUP.ARRIVE ;  /* 0x00000000000079c5 */ /* 0x000fcc0000000000 */
[----:B------:R-:W-:Y:S01]  /*46b0*/  QGMMA.64x128x32.F32.E5M2.E5M2 R24, gdesc[UR20], R24 ;  /* 0x01e00000141879f3 */ /* 0x000fe20008703818 */
[----:B------:R-:W-:-:S05]  /*46c0*/  IADD3.X R9, R9, UR6, RZ, P5, !PT ;  /* 0x0000000609097c10 */ /* 0x000fca000affe4ff */
[----:B------:R1:W-:Y:S04]  /*46d0*/  STL [R1+0x3c], R9 ;  /* 0x00003c0901007387 */ /* 0x0003e80000100800 */
[----:B-1----:R-:W2:Y:S02]  /*46e0*/  LDL.LU R9, [R1+0xa8] ;  /* 0x0000a80001097983 */ /* 0x002ea40000300800 */
[----:B------:R-:W-:Y:S01]  /*46f0*/  QGMMA.64x128x32.F32.E5M2.E5M2 R24, gdesc[UR8], R24, gsb0 ;  /* 0x01e00000081879f3 */ /* 0x000fe20008003818 */
[----:B------:R-:W-:Y:S02]  /*4700*/  IADD3 R14, P6, R14, UR17, RZ ;  /* 0x000000110e0e7c10 */ /* 0x000fe4000ffde0ff */
[----:B------:R-:W-:Y:S02]  /*4710*/  IADD3 R11, P2, R11, UR17, RZ ;  /* 0x000000110b0b7c10 */ /* 0x000fe4000ff5e0ff */
[----:B------:R-:W-:-:S02]  /*4720*/  IADD3.X R122, R122, UR6, RZ, P6, !PT ;  /* 0x000000067a7a7c10 */ /* 0x000fc4000b7fe4ff */
[----:B---3--:R-:W-:-:S03]  /*4730*/  IADD3.X R0, R0, UR6, RZ, P2, !PT ;  /* 0x0000000600007c10 */ /* 0x008fc600097fe4ff */
[----:B------:R-:W-:Y:S04]  /*4740*/  STL [R1+0x40], R122 ;  /* 0x0000407a01007387 */ /* 0x000fe80000100800 */
[----:B------:R1:W-:Y:S01]  /*4750*/  STL [R1+0x4c], R0 ;  /* 0x00004c0001007387 */ /* 0x0003e20000100800 */
[----:B------:R-:W-:Y:S02]  /*4760*/  IADD3 R13, P0, R13, UR17, RZ ;  /* 0x000000110d0d7c10 */ /* 0x000fe4000ff1e0ff */
[----:B------:R-:W-:Y:S01]  /*4770*/  IADD3 R12, P1, R12, UR17, RZ ;  /* 0x000000110c0c7c10 */ /* 0x000fe2000ff3e0ff */
[----:B-1----:R-:W1:Y:S01]  /*4780*/  S2R R0, SR_TID.X ;  /* 0x0000000000007919 */ /* 0x002e620000002100 */
[----:B------:R-:W-:Y:S02]  /*4790*/  IADD3.X R124, R124, UR6, RZ, P0, !PT ;  /* 0x000000067c7c7c10 */ /* 0x000fe400087fe4ff */
[----:B------:R-:W-:-:S03]  /*47a0*/  IADD3.X R95, R95, UR6, RZ, P1, !PT ;  /* 0x000000065f5f7c10 */ /* 0x000fc60008ffe4ff */
[----:B------:R3:W-:Y:S04]  /*47b0*/  STL [R1+0x44], R124 ;  /* 0x0000447c01007387 */ /* 0x0007e80000100800 */
[----:B------:R3:W-:Y:S01]  /*47c0*/  STL [R1+0x48], R95 ;  /* 0x0000485f01007387 */ /* 0x0007e20000100800 */
[----:B------:R-:W-:Y:S01]  /*47d0*/  ISETP.NE.U32.AND P4, PT, R120, RZ, PT ;  /* 0x000000ff7800720c */ /* 0x000fe20003f85070 */
[----:B0-----:R-:W-:Y:S01]  /*47e0*/  IMAD.SHL.U32 R94, R94, 0x40, RZ ;  /* 0x000000405e5e7824 */ /* 0x001fe200078e00ff */
[----:B------:R-:W-:-:S04]  /*47f0*/  UIADD3 UR13, UR13, -0x40, URZ ;  /* 0xffffffc00d0d7890 */ /* 0x000fc8000fffe03f */
[----:B------:R-:W-:Y:S02]  /*4800*/  IADD3 R10, P3, R94, R10, RZ ;  /* 0x0000000a5e0a7210 */ /* 0x000fe40007f7e0ff */
[----:B-1----:R-:W-:-:S04]  /*4810*/  SHF.R.U32.HI R0, RZ, 0x8, R0 ;  /* 0x00000008ff007819 */ /* 0x002fc80000011600 */
[----:B------:R-:W-:Y:S01]  /*4820*/  SGXT.U32 R0, R0, 0x1 ;  /* 0x000000010000781a */ /* 0x000fe20000000000 */
[----:B------:R-:W-:Y:S02]  /*4830*/  WARPGROUP.DEPBAR.LE gsb0, 0x0 ;  /* 0x00008000000079c5 */ /* 0x000fe40000010000 */
[----:B--2---:R-:W-:Y:S01]  /*4840*/  LEA.HI.X.SX32 R9, R94, R9, 0x1, P3 ;  /* 0x000000095e097211 */ /* 0x004fe200018f0eff */
[----:B---3--:R-:W-:Y:S06]  /*4850*/  @P4 BRA `(.L_x_2) ;  /* 0xffffffdc00084947 */ /* 0x008fec000383ffff */
.L_x_1:
[----:B------:R-:W2:Y:S01]  /*4860*/  LDL.LU R91, [R1+0xa4] ;  /* 0x0000a400015b7983 */ /* 0x000ea20000300800 */
[----:B------:R-:W-:Y:S01]  /*4870*/  F2FP.SATFINITE.E5M2.F32.PACK_AB_MERGE_C R40, R41, R40, RZ ;  /* 0x000000282928723e */ /* 0x000fe200048060ff */
[----:B------:R-:W-:Y:S01]  /*4880*/  ULDC UR4, c[0x0][0x244] ;  /* 0x0000910000047ab9 */ /* 0x000fe20000000800 */
[----:B------:R-:W-:Y:S01]  /*4890*/  F2FP.SATFINITE.E5M2.F32.PACK_AB_MERGE_C R44, R45, R44, RZ ;  /* 0x0000002c2d2c723e */ /* 0x000fe200048060ff */
[----:B------:R-:W0:Y:S01]  /*48a0*/  S2R R90, SR_TID.X ;  /* 0x00000000005a7919 */ /* 0x000e220000002100 */
[----:B------:R-:W-:Y:S01]  /*48b0*/  F2FP.SATFINITE.E5M2.F32.PACK_AB_MERGE_C R48, R49, R48, RZ ;  /* 0x000000303130723e */ /* 0x000fe200048060ff */
[----:B------:R-:W-:Y:S01]  /*48c0*/  ULDC.64 UR6, c[0x0][0x228] ;  /* 0x00008a0000067ab9 */ /* 0x000fe20000000a00 */
[----:B------:R-:W-:Y:S01]  /*48d0*/  F2FP.SATFINITE.E5M2.F32.PACK_AB_MERGE_C R24, R25, R24, RZ ;  /* 0x000000181918723e */ /* 0x000fe200048060ff */
[----:B------:R-:W3:Y:S01]  /*48e0*/  LDL.LU R89, [R1] ;  /* 0x0000000001597983 */ /* 0x000ee20000300800 */
[----:B------:R-:W-:Y:S02]  /*48f0*/  F2FP.SATFINITE.E5M2.F32.PACK_AB_MERGE_C R28, R29, R28, RZ ;  /* 0x0000001c1d1c723e */ /* 0x000fe400048060ff */
[----:B------:R-:W-:-:S02]  /*4900*/  F2FP.SATFINITE.E5M2.F32.PACK_AB_MERGE_C R32, R33, R32, RZ ;  /* 0x000000202120723e */ /* 0x000fc400048060ff */
[----:B------:R-:W-:Y:S02]  /*4910*/  F2FP.SATFINITE.E5M2.F32.PACK_AB_MERGE_C R26, R27, R26, RZ ;  /* 0x0000001a1b1a723e */ /* 0x000fe400048060ff */
[----:B------:R-:W-:Y:S02]  /*4920*/  F2FP.SATFINITE.E5M2.F32.PACK_AB_MERGE_C R30, R31, R30, RZ ;  /* 0x0000001e1f1e723e */ /* 0x000fe400048060ff */
[----:B------:R-:W-:Y:S02]  /*4930*/  LOP3.LUT R40, R40, 0xffff, RZ, 0xc0, !PT ;  /* 0x0000ffff28287812 */ /* 0x000fe400078ec0ff */
[----:B------:R-:W-:Y:S02]  /*4940*/  LOP3.LUT R27, R44, 0xffff, RZ, 0xc0, !PT ;  /* 0x0000ffff2c1b7812 */ /* 0x000fe400078ec0ff */
[----:B------:R-:W-:Y:S02]  /*4950*/  LOP3.LUT R31, R48, 0xffff, RZ, 0xc0, !PT ;  /* 0x0000ffff301f7812 */ /* 0x000fe400078ec0ff */
[----:B------:R-:W-:-:S02]  /*4960*/  F2FP.SATFINITE.E5M2.F32.PACK_AB_MERGE_C R7, R73, R72, RZ ;  /* 0x000000484907723e */ /* 0x000fc400048060ff */
[----:B------:R-:W-:Y:S02]  /*4970*/  F2FP.SATFINITE.E5M2.F32.PACK_AB_MERGE_C R10, R77, R76, RZ ;  /* 0x0000004c4d0a723e */ /* 0x000fe400048060ff */
[----:B------:R-:W-:Y:S02]  /*4980*/  F2FP.SATFINITE.E5M2.F32.PACK_AB_MERGE_C R9, R81, R80, RZ ;  /* 0x000000505109723e */ /* 0x000fe400048060ff */
[----:B------:R-:W-:Y:S02]  /*4990*/  F2FP.SATFINITE.E5M2.F32.PACK_AB_MERGE_C R56, R57, R56, RZ ;  /* 0x000000383938723e */ /* 0x000fe400048060ff */
[----:B------:R-:W-:Y:S02]  /*49a0*/  F2FP.SATFINITE.E5M2.F32.PACK_AB_MERGE_C R60, R61, R60, RZ ;  /* 0x0000003c3d3c723e */ /* 0x000fe400048060ff */
[----:B------:R-:W-:Y:S02]  /*49b0*/  F2FP.SATFINITE.E5M2.F32.PACK_AB_MERGE_C R64, R65, R64, RZ ;  /* 0x000000404140723e */ /* 0x000fe400048060ff */
[----:B------:R-:W-:Y:S01]  /*49c0*/  F2FP.SATFINITE.E5M2.F32.PACK_AB_MERGE_C R34, R35, R34, RZ ;  /* 0x000000222322723e */ /* 0x000fe200048060ff */
[C---:B0-----:R-:W-:Y:S01]  /*49d0*/  IMAD.SHL.U32 R3, R90.reuse, 0x10, RZ ;  /* 0x000000105a037824 */ /* 0x041fe200078e00ff */
[----:B------:R-:W-:Y:S01]  /*49e0*/  F2FP.SATFINITE.E5M2.F32.PACK_AB_MERGE_C R38, R39, R38, RZ ;  /* 0x000000262726723e */ /* 0x000fe200048060ff */
[----:B------:R-:W-:Y:S01]  /*49f0*/  IMAD.SHL.U32 R4, R90, 0x200, RZ ;  /* 0x000002005a047824 */ /* 0x000fe200078e00ff */
[----:B------:R-:W-:-:S02]  /*4a00*/  F2FP.SATFINITE.E5M2.F32.PACK_AB_MERGE_C R42, R43, R42, RZ ;  /* 0x0000002a2b2a723e */ /* 0x000fc400048060ff */
[----:B------:R-:W-:Y:S01]  /*4a10*/  LOP3.LUT R3, R3, 0x70, RZ, 0xc0, !PT ;  /* 0x0000007003037812 */ /* 0x000fe200078ec0ff */
[----:B------:R-:W0:Y:S01]  /*4a20*/  LDC R43, c[0x0][0x248] ;  /* 0x00009200ff2b7b82 */ /* 0x000e220000000800 */
[----:B------:R-:W-:Y:S02]  /*4a30*/  LOP3.LUT R4, R4, 0x1000, RZ, 0xc0, !PT ;  /* 0x0000100004047812 */ /* 0x000fe400078ec0ff */
[----:B------:R-:W-:Y:S02]  /*4a40*/  F2FP.SATFINITE.E5M2.F32.PACK_AB_MERGE_C R46, R47, R46, RZ ;  /* 0x0000002e2f2e723e */ /* 0x000fe400048060ff */
[----:B------:R-:W-:Y:S02]  /*4a50*/  IADD3 R4, R4, UR12, R3 ;  /* 0x0000000c04047c10 */ /* 0x000fe4000fffe003 */
[----:B------:R-:W-:Y:S02]  /*4a60*/  LOP3.LUT R24, R24, 0xffff, RZ, 0xc0, !PT ;  /* 0x0000ffff18187812 */ /* 0x000fe400078ec0ff */
[----:B------:R-:W-:-:S02]  /*4a70*/  LOP3.LUT R19, R28, 0xffff, RZ, 0xc0, !PT ;  /* 0x0000ffff1c137812 */ /* 0x000fc400078ec0ff */
[----:B------:R-:W-:Y:S02]  /*4a80*/  LOP3.LUT R23, R32, 0xffff, RZ, 0xc0, !PT ;  /* 0x0000ffff20177812 */ /* 0x000fe400078ec0ff */
[----:B------:R-:W-:Y:S02]  /*4a90*/  PRMT R15, R31, 0x3340, R0 ;  /* 0x000033401f0f7816 */ /* 0x000fe40000000000 */
[----:B------:R-:W-:Y:S02]  /*4aa0*/  PRMT R12, R40, 0x3340, R27 ;  /* 0x00003340280c7816 */ /* 0x000fe4000000001b */
[----:B------:R-:W-:Y:S02]  /*4ab0*/  LOP3.LUT R7, R7, 0xffff, RZ, 0xc0, !PT ;  /* 0x0000ffff07077812 */ /* 0x000fe400078ec0ff */
[----:B------:R-:W-:Y:S02]  /*4ac0*/  LOP3.LUT R10, R10, 0xffff, RZ, 0xc0, !PT ;  /* 0x0000ffff0a0a7812 */ /* 0x000fe400078ec0ff */
[----:B------:R-:W-:-:S02]  /*4ad0*/  LOP3.LUT R9, R9, 0xffff, RZ, 0xc0, !PT ;  /* 0x0000ffff09097812 */ /* 0x000fc400078ec0ff */
[--C-:B------:R-:W-:Y:S02]  /*4ae0*/  PRMT R11, R23, 0x3340, R0.reuse ;  /* 0x00003340170b7816 */ /* 0x100fe40000000000 */
[----:B------:R-:W-:Y:S02]  /*4af0*/  LOP3.LUT R56, R56, 0xffff, RZ, 0xc0, !PT ;  /* 0x0000ffff38387812 */ /* 0x000fe400078ec0ff */
[----:B------:R-:W-:Y:S02]  /*4b00*/  LOP3.LUT R35, R60, 0xffff, RZ, 0xc0, !PT ;  /* 0x0000ffff3c237812 */ /* 0x000fe400078ec0ff */
[----:B------:R-:W-:Y:S02]  /*4b10*/  LOP3.LUT R39, R64, 0xffff, RZ, 0xc0, !PT ;  /* 0x0000ffff40277812 */ /* 0x000fe400078ec0ff */
[----:B------:R-:W-:Y:S02]  /*4b20*/  PRMT R12, R12, 0x5410, R15 ;  /* 0x000054100c0c7816 */ /* 0x000fe4000000000f */
[----:B------:R-:W-:-:S02]  /*4b30*/  PRMT R15, R9, 0x3340, R0 ;  /* 0x00003340090f7816 */ /* 0x000fc40000000000 */
[----:B------:R-:W-:Y:S02]  /*4b40*/  PRMT R20, R7, 0x3340, R10 ;  /* 0x0000334007147816 */ /* 0x000fe4000000000a */
[----:B------:R-:W-:Y:S02]  /*4b50*/  PRMT R16, R56, 0x3340, R35 ;  /* 0x0000334038107816 */ /* 0x000fe40000000023 */
[----:B------:R-:W-:Y:S02]  /*4b60*/  PRMT R20, R20, 0x5410, R15 ;  /* 0x0000541014147816 */ /* 0x000fe4000000000f */
[----:B------:R-:W-:Y:S02]  /*4b70*/  SHF.R.U32.HI R15, RZ, 0x8, R19 ;  /* 0x00000008ff0f7819 */ /* 0x000fe40000011613 */
[----:B------:R-:W-:Y:S02]  /*4b80*/  F2FP.SATFINITE.E5M2.F32.PACK_AB_MERGE_C R50, R51, R50, RZ ;  /* 0x000000323332723e */ /* 0x000fe400048060ff */
[----:B------:R-:W-:-:S02]  /*4b90*/  LOP3.LUT R15, R15, 0xffff, RZ, 0xc0, !PT ;  /* 0x0000ffff0f0f7812 */ /* 0x000fc400078ec0ff */
[----:B------:R-:W-:Y:S02]  /*4ba0*/  LOP3.LUT R26, R26, 0xffff, RZ, 0xc0, !PT ;  /* 0x0000ffff1a1a7812 */ /* 0x000fe400078ec0ff */
[----:B------:R-:W-:Y:S02]  /*4bb0*/  LOP3.LUT R21, R30, 0xffff, RZ, 0xc0, !PT ;  /* 0x0000ffff1e157812 */ /* 0x000fe400078ec0ff */
[----:B------:R-:W-:Y:S02]  /*4bc0*/  LOP3.LUT R25, R34, 0xffff, RZ, 0xc0, !PT ;  /* 0x0000ffff22197812 */ /* 0x000fe400078ec0ff */
[----:B------:R-:W-:Y:S02]  /*4bd0*/  LOP3.LUT R42, R42, 0xffff, RZ, 0xc0, !PT ;  /* 0x0000ffff2a2a7812 */ /* 0x000fe400078ec0ff */
[----:B------:R-:W-:Y:S02]  /*4be0*/  LOP3.LUT R29, R46, 0xffff, RZ, 0xc0, !PT ;  /* 0x0000ffff2e1d7812 */ /* 0x000fe400078ec0ff */
[----:B------:R-:W-:-:S02]  /*4bf0*/  LOP3.LUT R33, R50, 0xffff, RZ, 0xc0, !PT ;  /* 0x0000ffff32217812 */ /* 0x000fc400078ec0ff */
[----:B------:R-:W-:Y:S02]  /*4c00*/  F2FP.SATFINITE.E5M2.F32.PACK_AB_MERGE_C R58, R59, R58, RZ ;  /* 0x0000003a3b3a723e */ /* 0x000fe400048060ff */
[----:B------:R-:W-:Y:S02]  /*4c10*/  F2FP.SATFINITE.E5M2.F32.PACK_AB_MERGE_C R62, R63, R62, RZ ;  /* 0x0000003e3f3e723e */ /* 0x000fe400048060ff */
[----:B------:R-:W-:Y:S02]  /*4c20*/  F2FP.SATFINITE.E5M2.F32.PACK_AB_MERGE_C R66, R67, R66, RZ ;  /* 0x000000424342723e */ /* 0x000fe400048060ff */
[----:B------:R-:W-:Y:S02]  /*4c30*/  F2FP.SATFINITE.E5M2.F32.PACK_AB_MERGE_C R2, R75, R74, RZ ;  /* 0x0000004a4b02723e */ /* 0x000fe400048060ff */
[----:B------:R-:W-:Y:S02]  /*4c40*/  F2FP.SATFINITE.E5M2.F32.PACK_AB_MERGE_C R5, R79, R78, RZ ;  /* 0x0000004e4f05723e */ /* 0x000fe400048060ff */
[----:B------:R-:W-:-:S02]  /*4c50*/  F2FP.SATFINITE.E5M2.F32.PACK_AB_MERGE_C R8, R83, R82, RZ ;  /* 0x000000525308723e */ /* 0x000fc400048060ff */
[----:B------:R-:W-:Y:S02]  /*4c60*/  F2FP.SATFINITE.E5M2.F32.PACK_AB_MERGE_C R36, R37, R36, RZ ;  /* 0x000000242524723e */ /* 0x000fe400048060ff */
[--C-:B------:R-:W-:Y:S02]  /*4c70*/  PRMT R13, R25, 0x3340, R0.reuse ;  /* 0x00003340190d7816 */ /* 0x100fe40000000000 */
[----:B------:R-:W-:Y:S02]  /*4c80*/  PRMT R17, R33, 0x3340, R0 ;  /* 0x0000334021117816 */ /* 0x000fe40000000000 */
[----:B------:R-:W-:Y:S02]  /*4c90*/  PRMT R6, R26, 0x3340, R21 ;  /* 0x000033401a067816 */ /* 0x000fe40000000015 */
[----:B------:R-:W-:Y:S02]  /*4ca0*/  PRMT R14, R42, 0x3340, R29 ;  /* 0x000033402a0e7816 */ /* 0x000fe4000000001d */
[----:B------:R-:W-:-:S02]  /*4cb0*/  LOP3.LUT R58, R58, 0xffff, RZ, 0xc0, !PT ;  /* 0x0000ffff3a3a7812 */ /* 0x000fc400078ec0ff */
[----:B------:R-:W-:Y:S02]  /*4cc0*/  LOP3.LUT R37, R62, 0xffff, RZ, 0xc0, !PT ;  /* 0x0000ffff3e257812 */ /* 0x000fe400078ec0ff */
[----:B------:R-:W-:Y:S02]  /*4cd0*/  LOP3.LUT R41, R66, 0xffff, RZ, 0xc0, !PT ;  /* 0x0000ffff42297812 */ /* 0x000fe400078ec0ff */
[----:B------:R-:W-:Y:S02]  /*4ce0*/  LOP3.LUT R2, R2, 0xffff, RZ, 0xc0, !PT ;  /* 0x0000ffff02027812 */ /* 0x000fe400078ec0ff */
[----:B------:R-:W-:Y:S02]  /*4cf0*/  LOP3.LUT R5, R5, 0xffff, RZ, 0xc0, !PT ;  /* 0x0000ffff05057812 */ /* 0x000fe400078ec0ff */
[----:B------:R-:W-:Y:S02]  /*4d00*/  LOP3.LUT R8, R8, 0xffff, RZ, 0xc0, !PT ;  /* 0x0000ffff08087812 */ /* 0x000fe400078ec0ff */
[----:B------:R-:W-:-:S02]  /*4d10*/  PRMT R6, R6, 0x5410, R13 ;  /* 0x0000541006067816 */ /* 0x000fc4000000000d */
[----:B------:R-:W-:Y:S02]  /*4d20*/  PRMT R14, R14, 0x5410, R17 ;  /* 0x000054100e0e7816 */ /* 0x000fe40000000011 */
[----:B------:R-:W-:Y:S02]  /*4d30*/  PRMT R13, R41, 0x3340, R0 ;  /* 0x00003340290d7816 */ /* 0x000fe40000000000 */
[----:B------:R-:W-:Y:S02]  /*4d40*/  PRMT R17, R8, 0x3340, R1 ;  /* 0x0000334008117816 */ /* 0x000fe40000000001 */
[----:B------:R-:W-:Y:S02]  /*4d50*/  PRMT R18, R58, 0x3340, R37 ;  /* 0x000033403a127816 */ /* 0x000fe40000000025 */
[----:B------:R-:W-:Y:S02]  /*4d60*/  PRMT R22, R2, 0x3340, R5 ;  /* 0x0000334002167816 */ /* 0x000fe40000000005 */
[----:B------:R-:W-:-:S02]  /*4d70*/  PRMT R18, R18, 0x5410, R13 ;  /* 0x0000541012127816 */ /* 0x000fc4000000000d */
[----:B------:R-:W-:Y:S02]  /*4d80*/  PRMT R22, R22, 0x5410, R17 ;  /* 0x0000541016167816 */ /* 0x000fe40000000011 */
[----:B------:R-:W-:Y:S02]  /*4d90*/  F2FP.SATFINITE.E5M2.F32.PACK_AB_MERGE_C R52, R53, R52, RZ ;  /* 0x000000343534723e */ /* 0x000fe400048060ff */
[----:B------:R-:W-:Y:S02]  /*4da0*/  F2FP.SATFINITE.E5M2.F32.PACK_AB_MERGE_C R54, R55, R54, RZ ;  /* 0x000000363736723e */ /* 0x000fe400048060ff */
[----:B------:R-:W-:Y:S02]  /*4db0*/  F2FP.SATFINITE.E5M2.F32.PACK_AB_MERGE_C R68, R69, R68, RZ ;  /* 0x000000444544723e */ /* 0x000fe400048060ff */
[----:B------:R-:W-:Y:S02]  /*4dc0*/  F2FP.SATFINITE.E5M2.F32.PACK_AB_MERGE_C R70, R71, R70, RZ ;  /* 0x000000464746723e */ /* 0x000fe400048060ff */
[----:B--2---:R-:W-:-:S05]  /*4dd0*/  LOP3.LUT R3, R91, 0xf80, RZ, 0xc0, !PT ;  /* 0x00000f805b037812 */ /* 0x004fca00078ec0ff */
[----:B------:R-:W-:Y:S01]  /*4de0*/  IMAD.IADD R3, R3, 0x1, R4 ;  /* 0x0000000103037824 */ /* 0x000fe200078e0204 */
[----:B------:R-:W-:-:S04]  /*4df0*/  PRMT R4, R24, 0x3340, R19 ;  /* 0x0000334018047816 */ /* 0x000fc80000000013 */
[----:B------:R-:W-:Y:S02]  /*4e00*/  PRMT R4, R4, 0x5410, R11 ;  /* 0x0000541004047816 */ /* 0x000fe4000000000b */
[----:B------:R-:W-:Y:S02]  /*4e10*/  PRMT R11, R39, 0x3340, R0 ;  /* 0x00003340270b7816 */ /* 0x000fe40000000000 */
[----:B------:R-:W-:Y:S02]  /*4e20*/  SHF.R.U32.HI R19, RZ, 0x8, R23 ;  /* 0x00000008ff137819 */ /* 0x000fe40000011617 */
[----:B------:R-:W-:Y:S02]  /*4e30*/  PRMT R16, R16, 0x5410, R11 ;  /* 0x0000541010107816 */ /* 0x000fe4000000000b */
[----:B------:R-:W-:Y:S02]  /*4e40*/  SHF.R.U32.HI R11, RZ, 0x8, R24 ;  /* 0x00000008ff0b7819 */ /* 0x000fe40000011618 */
[----:B------:R-:W-:-:S02]  /*4e50*/  LOP3.LUT R19, R19, 0xffff, RZ, 0xc0, !PT ;  /* 0x0000ffff13137812 */ /* 0x000fc400078ec0ff */
[----:B------:R-:W-:Y:S02]  /*4e60*/  LOP3.LUT R24, R11, 0xffff, RZ, 0xc0, !PT ;  /* 0x0000ffff0b187812 */ /* 0x000fe400078ec0ff */
[----:B------:R-:W-:Y:S02]  /*4e70*/  PRMT R23, R19, 0x3340, R0 ;  /* 0x0000334013177816 */ /* 0x000fe40000000000 */
[----:B------:R-:W-:-:S04]  /*4e80*/  PRMT R24, R24, 0x3340, R15 ;  /* 0x0000334018187816 */ /* 0x000fc8000000000f */
[----:B------:R-:W-:Y:S02]  /*4e90*/  PRMT R24, R24, 0x5410, R23 ;  /* 0x0000541018187816 */ /* 0x000fe40000000017 */
[----:B------:R-:W2:Y:S01]  /*4ea0*/  LDL.LU R23, [R1+0xa0] ;  /* 0x0000a00001177983 */ /* 0x000ea20000300800 */
[----:B------:R-:W-:Y:S02]  /*4eb0*/  SHF.R.U32.HI R13, RZ, 0x8, R26 ;  /* 0x00000008ff0d7819 */ /* 0x000fe4000001161a */
[----:B------:R-:W-:Y:S02]  /*4ec0*/  SHF.R.U32.HI R17, RZ, 0x8, R21 ;  /* 0x00000008ff117819 */ /* 0x000fe40000011615 */
[----:B------:R-:W-:Y:S02]  /*4ed0*/  LOP3.LUT R26, R13, 0xffff, RZ, 0xc0, !PT ;  /* 0x0000ffff0d1a7812 */ /* 0x000fe400078ec0ff */
[----:B------:R-:W-:Y:S02]  /*4ee0*/  LOP3.LUT R17, R17, 0xffff, RZ, 0xc0, !PT ;  /* 0x0000ffff11117812 */ /* 0x000fe400078ec0ff */
[----:B------:R-:W-:-:S02]  /*4ef0*/  SHF.R.U32.HI R13, RZ, 0x8, R42 ;  /* 0x00000008ff0d7819 */ /* 0x000fc4000001162a */
[----:B------:R-:W-:Y:S02]  /*4f00*/  PRMT R26, R26, 0x3340, R17 ;  /* 0x000033401a1a7816 */ /* 0x000fe40000000011 */
[----:B------:R-:W-:Y:S02]  /*4f10*/  SHF.R.U32.HI R17, RZ, 0x8, R29 ;  /* 0x00000008ff117819 */ /* 0x000fe4000001161d */
[----:B------:R-:W-:Y:S02]  /*4f20*/  LOP3.LUT R30, R13, 0xffff, RZ, 0xc0, !PT ;  /* 0x0000ffff0d1e7812 */ /* 0x000fe400078ec0ff */
[----:B------:R-:W-:Y:S02]  /*4f30*/  LOP3.LUT R17, R17, 0xffff, RZ, 0xc0, !PT ;  /* 0x0000ffff11117812 */ /* 0x000fe400078ec0ff */
[----:B------:R-:W-:Y:S02]  /*4f40*/  SHF.R.U32.HI R21, RZ, 0x8, R25 ;  /* 0x00000008ff157819 */ /* 0x000fe40000011619 */
[----:B------:R-:W-:-:S02]  /*4f50*/  PRMT R30, R30, 0x3340, R17 ;  /* 0x000033401e1e7816 */ /* 0x000fc40000000011 */
[----:B------:R-:W-:Y:S02]  /*4f60*/  SHF.R.U32.HI R13, RZ, 0x8, R58 ;  /* 0x00000008ff0d7819 */ /* 0x000fe4000001163a */
[----:B------:R-:W-:Y:S02]  /*4f70*/  SHF.R.U32.HI R17, RZ, 0x8, R37 ;  /* 0x00000008ff117819 */ /* 0x000fe40000011625 */
[----:B------:R-:W-:Y:S02]  /*4f80*/  SHF.R.U32.HI R7, RZ, 0x8, R7 ;  /* 0x00000008ff077819 */ /* 0x000fe40000011607 */
[----:B------:R-:W-:Y:S02]  /*4f90*/  SHF.R.U32.HI R10, RZ, 0x8, R10 ;  /* 0x00000008ff0a7819 */ /* 0x000fe4000001160a */
[----:B------:R-:W-:Y:S02]  /*4fa0*/  SHF.R.U32.HI R2, RZ, 0x8, R2 ;  /* 0x00000008ff027819 */ /* 0x000fe40000011602 */
[----:B------:R-:W-:-:S02]  /*4fb0*/  SHF.R.U32.HI R5, RZ, 0x8, R5 ;  /* 0x00000008ff057819 */ /* 0x000fc40000011605 */
[----:B------:R-:W-:Y:S02]  /*4fc0*/  LOP3.LUT R21, R21, 0xffff, RZ, 0xc0, !PT ;  /* 0x0000ffff15157812 */ /* 0x000fe400078ec0ff */
[----:B------:R-:W-:Y:S02]  /*4fd0*/  SHF.R.U32.HI R11, RZ, 0x8, R40 ;  /* 0x00000008ff0b7819 */ /* 0x000fe40000011628 */
[----:B------:R-:W-:Y:S02]  /*4fe0*/  LOP3.LUT R17, R17, 0xffff, RZ, 0xc0, !PT ;  /* 0x0000ffff11117812 */ /* 0x000fe400078ec0ff */
[----:B------:R-:W-:Y:S02]  /*4ff0*/  LOP3.LUT R34, R13, 0xffff, RZ, 0xc0, !PT ;  /* 0x0000ffff0d227812 */ /* 0x000fe400078ec0ff */
[----:B------:R-:W-:Y:S02]  /*5000*/  LOP3.LUT R10, R10, 0xffff, RZ, 0xc0, !PT ;  /* 0x0000ffff0a0a7812 */ /* 0x000fe400078ec0ff */
[----:B------:R-:W-:-:S02]  /*5010*/  LOP3.LUT R7, R7, 0xffff, RZ, 0xc0, !PT ;  /* 0x0000ffff07077812 */ /* 0x000fc400078ec0ff */
[----:B------:R-:W-:Y:S02]  /*5020*/  LOP3.LUT R5, R5, 0xffff, RZ, 0xc0, !PT ;  /* 0x0000ffff05057812 */ /* 0x000fe400078ec0ff */
[----:B------:R-:W-:Y:S02]  /*5030*/  LOP3.LUT R40, R2, 0xffff, RZ, 0xc0, !PT ;  /* 0x0000ffff02287812 */ /* 0x000fe400078ec0ff */
[----:B------:R-:W-:Y:S02]  /*5040*/  PRMT R25, R21, 0x3340, R0 ;  /* 0x0000334015197816 */ /* 0x000fe40000000000 */
[----:B------:R-:W-:Y:S02]  /*5050*/  PRMT R34, R34, 0x3340, R17 ;  /* 0x0000334022227816 */ /* 0x000fe40000000011 */
[----:B------:R-:W-:Y:S02]  /*5060*/  PRMT R2, R7, 0x3340, R10 ;  /* 0x0000334007027816 */ /* 0x000fe4000000000a */
[----:B------:R-:W-:-:S02]  /*5070*/  PRMT R17, R40, 0x3340, R5 ;  /* 0x0000334028117816 */ /* 0x000fc40000000005 */
[----:B------:R-:W-:Y:S02]  /*5080*/  LOP3.LUT R5, R36, 0xffff, RZ, 0xc0, !PT ;  /* 0x0000ffff24057812 */ /* 0x000fe400078ec0ff */
[----:B------:R-:W-:Y:S02]  /*5090*/  LOP3.LUT R7, R38, 0xffff, RZ, 0xc0, !PT ;  /* 0x0000ffff26077812 */ /* 0x000fe400078ec0ff */
[----:B------:R-:W-:Y:S02]  /*50a0*/  PRMT R26, R26, 0x5410, R25 ;  /* 0x000054101a1a7816 */ /* 0x000fe40000000019 */
[----:B------:R-:W-:Y:S02]  /*50b0*/  PRMT R4, R4, 0x4210, R5 ;  /* 0x0000421004047816 */ /* 0x000fe40000000005 */
[----:B------:R-:W-:Y:S02]  /*50c0*/  PRMT R6, R6, 0x4210, R7 ;  /* 0x0000421006067816 */ /* 0x000fe40000000007 */
[----:B------:R-:W-:-:S02]  /*50d0*/  PRMT R5, R24, 0x5210, R5 ;  /* 0x0000521018057816 */ /* 0x000fc40000000005 */
[----:B------:R-:W-:Y:S01]  /*50e0*/  PRMT R7, R26, 0x5210, R7 ;  /* 0x000052101a077816 */ /* 0x000fe20000000007 */
[----:B------:R-:W-:Y:S01]  /*50f0*/  BAR.SYNC.DEFER_BLOCKING 0x0 ;  /* 0x0000000000007b1d */ /* 0x000fe20000010000 */
[----:B------:R-:W-:Y:S02]  /*5100*/  SHF.R.U32.HI R15, RZ, 0x8, R27 ;  /* 0x00000008ff0f7819 */ /* 0x000fe4000001161b */
[----:B------:R-:W-:Y:S02]  /*5110*/  SHF.R.U32.HI R19, RZ, 0x8, R31 ;  /* 0x00000008ff137819 */ /* 0x000fe4000001161f */
[----:B------:R-:W-:Y:S02]  /*5120*/  LOP3.LUT R15, R15, 0xffff, RZ, 0xc0, !PT ;  /* 0x0000ffff0f0f7812 */ /* 0x000fe400078ec0ff */
[----:B------:R-:W-:Y:S02]  /*5130*/  LOP3.LUT R28, R11, 0xffff, RZ, 0xc0, !PT ;  /* 0x0000ffff0b1c7812 */ /* 0x000fe400078ec0ff */
[----:B------:R-:W-:-:S02]  /*5140*/  LOP3.LUT R19, R19, 0xffff, RZ, 0xc0, !PT ;  /* 0x0000ffff13137812 */ /* 0x000fc400078ec0ff */
[----:B------:R-:W-:Y:S02]  /*5150*/  SHF.R.U32.HI R21, RZ, 0x8, R33 ;  /* 0x00000008ff157819 */ /* 0x000fe40000011621 */
[----:B------:R-:W-:Y:S02]  /*5160*/  PRMT R28, R28, 0x3340, R15 ;  /* 0x000033401c1c7816 */ /* 0x000fe4000000000f */
[----:B------:R-:W-:Y:S02]  /*5170*/  PRMT R27, R19, 0x3340, R0 ;  /* 0x00003340131b7816 */ /* 0x000fe40000000000 */
[----:B------:R-:W-:Y:S02]  /*5180*/  SHF.R.U32.HI R11, RZ, 0x8, R56 ;  /* 0x00000008ff0b7819 */ /* 0x000fe40000011638 */
[----:B------:R-:W-:Y:S01]  /*5190*/  SHF.R.U32.HI R15, RZ, 0x8, R35 ;  /* 0x00000008ff0f7819 */ /* 0x000fe20000011623 */
[----:B------:R-:W-:Y:S01]  /*51a0*/  STSM.16.M88.4 [R3], R4 ;  /* 0x0000000403007844 */ /* 0x000fe20000000200 */
[----:B------:R-:W-:-:S02]  /*51b0*/  LOP3.LUT R21, R21, 0xffff, RZ, 0xc0, !PT ;  /* 0x0000ffff15157812 */ /* 0x000fc400078ec0ff */
[----:B------:R-:W-:Y:S02]  /*51c0*/  SHF.R.U32.HI R19, RZ, 0x8, R39 ;  /* 0x00000008ff137819 */ /* 0x000fe40000011627 */
[----:B------:R-:W-:Y:S02]  /*51d0*/  LOP3.LUT R15, R15, 0xffff, RZ, 0xc0, !PT ;  /* 0x0000ffff0f0f7812 */ /* 0x000fe400078ec0ff */
[----:B------:R-:W-:Y:S02]  /*51e0*/  LOP3.LUT R32, R11, 0xffff, RZ, 0xc0, !PT ;  /* 0x0000ffff0b207812 */ /* 0x000fe400078ec0ff */
[----:B------:R-:W-:Y:S02]  /*51f0*/  PRMT R29, R21, 0x3340, R0 ;  /* 0x00003340151d7816 */ /* 0x000fe40000000000 */
[----:B------:R-:W-:Y:S02]  /*5200*/  LOP3.LUT R19, R19, 0xffff, RZ, 0xc0, !PT ;  /* 0x0000ffff13137812 */ /* 0x000fe400078ec0ff */
[----:B------:R-:W-:-:S02]  /*5210*/  SHF.R.U32.HI R21, RZ, 0x8, R41 ;  /* 0x00000008ff157819 */ /* 0x000fc40000011629 */
[----:B------:R-:W-:Y:S02]  /*5220*/  SHF.R.U32.HI R9, RZ, 0x8, R9 ;  /* 0x00000008ff097819 */ /* 0x000fe40000011609 */
[----:B------:R-:W-:Y:S02]  /*5230*/  PRMT R15, R32, 0x3340, R15 ;  /* 0x00003340200f7816 */ /* 0x000fe4000000000f */
[----:B------:R-:W-:Y:S02]  /*5240*/  PRMT R32, R19, 0x3340, R0 ;  /* 0x0000334013207816 */ /* 0x000fe40000000000 */
[----:B------:R-:W-:Y:S02]  /*5250*/  SHF.R.U32.HI R8, RZ, 0x8, R8 ;  /* 0x00000008ff087819 */ /* 0x000fe40000011608 */
[----:B------:R-:W-:Y:S02]  /*5260*/  LOP3.LUT R21, R21, 0xffff, RZ, 0xc0, !PT ;  /* 0x0000ffff15157812 */ /* 0x000fe400078ec0ff */
[----:B------:R-:W-:-:S02]  /*5270*/  LOP3.LUT R9, R9, 0xffff, RZ, 0xc0, !PT ;  /* 0x0000ffff09097812 */ /* 0x000fc400078ec0ff */
[----:B------:R-:W-:Y:S02]  /*5280*/  LOP3.LUT R42, R90, 0x1ff, RZ, 0xc0, !PT ;  /* 0x000001ff5a2a7812 */ /* 0x000fe400078ec0ff */
[----:B------:R-:W-:Y:S02]  /*5290*/  LOP3.LUT R11, R8, 0xffff, RZ, 0xc0, !PT ;  /* 0x0000ffff080b7812 */ /* 0x000fe400078ec0ff */
[----:B------:R-:W-:Y:S02]  /*52a0*/  PRMT R82, R15, 0x5410, R32 ;  /* 0x000054100f527816 */ /* 0x000fe40000000020 */
[--C-:B------:R-:W-:Y:S02]  /*52b0*/  PRMT R21, R21, 0x3340, R0.reuse ;  /* 0x0000334015157816 */ /* 0x100fe40000000000 */
[----:B------:R-:W-:Y:S02]  /*52c0*/  PRMT R9, R9, 0x3340, R0 ;  /* 0x0000334009097816 */ /* 0x000fe40000000000 */
[----:B------:R-:W-:-:S02]  /*52d0*/  PRMT R8, R28, 0x5410, R27 ;  /* 0x000054101c087816 */ /* 0x000fc4000000001b */
[----:B------:R-:W-:Y:S02]  /*52e0*/  PRMT R10, R30, 0x5410, R29 ;  /* 0x000054101e0a7816 */ /* 0x000fe4000000001d */
[----:B------:R-:W-:Y:S02]  /*52f0*/  LOP3.LUT R13, R52, 0xffff, RZ, 0xc0, !PT ;  /* 0x0000ffff340d7812 */ /* 0x000fe400078ec0ff */
[----:B------:R-:W-:Y:S02]  /*5300*/  LOP3.LUT R15, R54, 0xffff, RZ, 0xc0, !PT ;  /* 0x0000ffff360f7812 */ /* 0x000fe400078ec0ff */
[----:B------:R-:W-:Y:S01]  /*5310*/  LEA R42, R42, UR12, 0x4 ;  /* 0x0000000c2a2a7c11 */ /* 0x000fe2000f8e20ff */
[----:B------:R-:W-:Y:S01]  /*5320*/  BAR.SYNC.DEFER_BLOCKING 0x0 ;  /* 0x0000000000007b1d */ /* 0x000fe20000010000 */
[----:B------:R-:W-:Y:S02]  /*5330*/  PRMT R88, R34, 0x5410, R21 ;  /* 0x0000541022587816 */ /* 0x000fe40000000015 */
[----:B------:R-:W-:-:S02]  /*5340*/  PRMT R12, R12, 0x4210, R13 ;  /* 0x000042100c0c7816 */ /* 0x000fc4000000000d */
[----:B------:R-:W-:Y:S02]  /*5350*/  PRMT R14, R14, 0x4210, R15 ;  /* 0x000042100e0e7816 */ /* 0x000fe4000000000f */
[----:B------:R-:W-:Y:S02]  /*5360*/  PRMT R44, R11, 0x3340, R0 ;  /* 0x000033400b2c7816 */ /* 0x000fe40000000000 */
[----:B------:R-:W-:Y:S02]  /*5370*/  PRMT R21, R2, 0x5410, R9 ;  /* 0x0000541002157816 */ /* 0x000fe40000000009 */
[----:B------:R-:W-:Y:S02]  /*5380*/  PRMT R13, R8, 0x5210, R13 ;  /* 0x00005210080d7816 */ /* 0x000fe4000000000d */
[----:B------:R-:W-:Y:S02]  /*5390*/  PRMT R15, R10, 0x5210, R15 ;  /* 0x000052100a0f7816 */ /* 0x000fe4000000000f */
[----:B------:R-:W1:Y:S01]  /*53a0*/  LDS.128 R8, [R42] ;  /* 0x000000002a087984 */ /* 0x000e620000000c00 */
[----:B------:R-:W-:Y:S06]  /*53b0*/  BAR.SYNC.DEFER_BLOCKING 0x0 ;  /* 0x0000000000007b1d */ /* 0x000fec0000010000 */
[----:B------:R-:W-:Y:S02]  /*53c0*/  STSM.16.M88.4 [R3], R12 ;  /* 0x0000000c03007844 */ /* 0x000fe40000000200 */
[----:B------:R-:W-:Y:S01]  /*53d0*/  BAR.SYNC.DEFER_BLOCKING 0x0 ;  /* 0x0000000000007b1d */ /* 0x000fe20000010000 */
[----:B------:R-:W-:-:S02]  /*53e0*/  PRMT R52, R17, 0x5410, R44 ;  /* 0x0000541011347816 */ /* 0x000fc4000000002c */
[----:B------:R-:W-:Y:S02]  /*53f0*/  LOP3.LUT R17, R68, 0xffff, RZ, 0xc0, !PT ;  /* 0x0000ffff44117812 */ /* 0x000fe400078ec0ff */
[----:B------:R-:W-:Y:S01]  /*5400*/  LOP3.LUT R19, R70, 0xffff, RZ, 0xc0, !PT ;  /* 0x0000ffff46137812 */ /* 0x000fe200078ec0ff */
[----:B------:R-:W4:Y:S01]  /*5410*/  LDS.128 R4, [R42] ;  /* 0x000000002a047984 */ /* 0x000f220000000c00 */
[----:B------:R-:W-:Y:S02]  /*5420*/  PRMT R16, R16, 0x4210, R17 ;  /* 0x0000421010107816 */ /* 0x000fe40000000011 */
[----:B------:R-:W-:Y:S02]  /*5430*/  PRMT R18, R18, 0x4210, R19 ;  /* 0x0000421012127816 */ /* 0x000fe40000000013 */
[----:B------:R-:W-:Y:S02]  /*5440*/  PRMT R17, R82, 0x5210, R17 ;  /* 0x0000521052117816 */ /* 0x000fe40000000011 */
[----:B------:R-:W-:Y:S01]  /*5450*/  PRMT R19, R88, 0x5210, R19 ;  /* 0x0000521058137816 */ /* 0x000fe20000000013 */
[----:B------:R-:W-:Y:S06]  /*5460*/  BAR.SYNC.DEFER_BLOCKING 0x0 ;  /* 0x0000000000007b1d */ /* 0x000fec0000010000 */
[----:B------:R5:W-:Y:S02]  /*5470*/  STSM.16.M88.4 [R3], R16 ;  /* 0x0000001003007844 */ /* 0x000be40000000200 */
[----:B------:R-:W-:Y:S01]  /*5480*/  BAR.SYNC.DEFER_BLOCKING 0x0 ;  /* 0x0000000000007b1d */ /* 0x000fe20000010000 */
[----:B------:R-:W-:-:S02]  /*5490*/  F2FP.SATFINITE.E5M2.F32.PACK_AB_MERGE_C R86, R87, R86, RZ ;  /* 0x000000565756723e */ /* 0x000fc400048060ff */
[----:B------:R-:W-:-:S04]  /*54a0*/  F2FP.SATFINITE.E5M2.F32.PACK_AB_MERGE_C R84, R85, R84, RZ ;  /* 0x000000545554723e */ /* 0x000fc800048060ff */
[----:B------:R-:W-:Y:S01]  /*54b0*/  LOP3.LUT R84, R84, 0xffff, RZ, 0xc0, !PT ;  /* 0x0000ffff54547812 */ /* 0x000fe200078ec0ff */
[----:B------:R-:W4:Y:S03]  /*54c0*/  LDS.128 R12, [R42] ;  /* 0x000000002a0c7984 */ /* 0x000f260000000c00 */
[--C-:B------:R-:W-:Y:S02]  /*54d0*/  PRMT R20, R20, 0x4210, R84.reuse ;  /* 0x0000421014147816 */ /* 0x100fe40000000054 */
[----:B------:R-:W-:Y:S02]  /*54e0*/  PRMT R21, R21, 0x5210, R84 ;  /* 0x0000521015157816 */ /* 0x000fe40000000054 */
[----:B------:R-:W-:Y:S02]  /*54f0*/  LEA.HI R80, R90, 0x2, RZ, 0x18 ;  /* 0x000000025a507811 */ /* 0x000fe400078fc0ff */
[C---:B--2---:R-:W-:Y:S01]  /*5500*/  ISETP.GE.AND P0, PT, R23.reuse, UR6, PT ;  /* 0x0000000617007c0c */ /* 0x044fe2000bf06270 */
[----:B------:R-:W-:Y:S01]  /*5510*/  IMAD R45, R23, UR4, RZ ;  /* 0x00000004172d7c24 */ /* 0x000fe2000f8e02ff */
[----:B------:R-:W-:Y:S01]  /*5520*/  LOP3.LUT R23, R86, 0xffff, RZ, 0xc0, !PT ;  /* 0x0000ffff56177812 */ /* 0x000fe200078ec0ff */
[----:B------:R-:W-:Y:S01]  /*5530*/  ULDC.64 UR4, c[0x0][0x220] ;  /* 0x0000880000047ab9 */ /* 0x000fe20000000a00 */
[C---:B---3--:R-:W-:Y:S01]  /*5540*/  LOP3.LUT R78, R89.reuse, R0, RZ, 0xfc, !PT ;  /* 0x00000000594e7212 */ /* 0x048fe200078efcff */
[----:B------:R-:W-:Y:S01]  /*5550*/  IMAD.IADD R80, R89, 0x1, R80 ;  /* 0x0000000159507824 */ /* 0x000fe200078e0250 */
[--C-:B------:R-:W-:Y:S01]  /*5560*/  PRMT R22, R22, 0x4210, R23.reuse ;  /* 0x0000421016167816 */ /* 0x100fe20000000017 */
[----:B------:R-:W-:Y:S01]  /*5570*/  ULDC UR6, c[0x0][0x22c] ;  /* 0x00008b0000067ab9 */ /* 0x000fe20000000800 */
[----:B------:R-:W-:Y:S01]  /*5580*/  PRMT R23, R52, 0x5210, R23 ;  /* 0x0000521034177816 */ /* 0x000fe20000000017 */
[----:B------:R-:W-:Y:S01]  /*5590*/  BAR.SYNC.DEFER_BLOCKING 0x0 ;  /* 0x0000000000007b1d */ /* 0x000fe20000010000 */
[C---:B------:R-:W-:Y:S01]  /*55a0*/  ISETP.LT.AND P1, PT, R78.reuse, UR7, !P0 ;  /* 0x000000074e007c0c */ /* 0x040fe2000c721270 */
[----:B0-----:R-:W-:Y:S01]  /*55b0*/  IMAD R78, R78, R43, RZ ;  /* 0x0000002b4e4e7224 */ /* 0x001fe200078e02ff */
[----:B------:R-:W-:-:S03]  /*55c0*/  IADD3 R44, P2, R45, UR4, RZ ;  /* 0x000000042d2c7c10 */ /* 0x000fc6000ff5e0ff */
[----:B------:R-:W-:Y:S01]  /*55d0*/  ULDC UR4, c[0x0][0x22c] ;  /* 0x00008b0000047ab9 */ /* 0x000fe20000000800 */
[----:B------:R-:W-:Y:S02]  /*55e0*/  LEA.HI.X.SX32 R45, R45, UR5, 0x1, P2 ;  /* 0x000000052d2d7c11 */ /* 0x000fe400090f0eff */
[----:B------:R-:W-:Y:S02]  /*55f0*/  LOP3.LUT R74, R89, 0x4, R0, 0xfe, !PT ;  /* 0x00000004594a7812 */ /* 0x000fe400078efe00 */
[C---:B------:R-:W-:Y:S02]  /*5600*/  LEA.HI R66, R90.reuse, 0xa, RZ, 0x18 ;  /* 0x0000000a5a427811 */ /* 0x040fe400078fc0ff */
[----:B------:R-:W-:Y:S01]  /*5610*/  LEA.HI R76, R90, 0x6, RZ, 0x18 ;  /* 0x000000065a4c7811 */ /* 0x000fe200078fc0ff */
[----:B------:R-:W0:Y:S01]  /*5620*/  S2R R91, SR_TID.X ;  /* 0x00000000005b7919 */ /* 0x000e220000002100 */
[----:B------:R2:W-:Y:S01]  /*5630*/  STSM.16.M88.4 [R3], R20 ;  /* 0x0000001403007844 */ /* 0x0005e20000000200 */
[C---:B------:R-:W-:Y:S01]  /*5640*/  ISETP.LT.AND P4, PT, R80.reuse, UR4, !P0 ;  /* 0x0000000450007c0c */ /* 0x040fe2000c781270 */
[----:B------:R-:W-:Y:S01]  /*5650*/  IMAD R80, R80, R43, RZ ;  /* 0x0000002b50507224 */ /* 0x000fe200078e02ff */
[-C--:B-----5:R-:W-:Y:S01]  /*5660*/  IADD3 R16, P2, R78, R44.reuse, RZ ;  /* 0x0000002c4e107210 */ /* 0x0a0fe20007f5e0ff */
[----:B------:R-:W-:Y:S01]  /*5670*/  ULDC UR4, c[0x0][0x22c] ;  /* 0x00008b0000047ab9 */ /* 0x000fe20000000800 */
[----:B-1----:R-:W-:Y:S01]  /*5680*/  PRMT R79, R8, 0x7770, RZ ;  /* 0x00007770084f7816 */ /* 0x002fe200000000ff */
[----:B------:R-:W-:Y:S01]  /*5690*/  ULDC UR5, c[0x0][0x22c] ;  /* 0x00008b0000057ab9 */ /* 0x000fe20000000800 */
[----:B------:R-:W-:Y:S01]  /*56a0*/  LEA.HI.X.SX32 R17, R78, R45, 0x1, P2 ;  /* 0x0000002d4e117211 */ /* 0x000fe200010f0eff */
[----:B------:R-:W-:Y:S01]  /*56b0*/  BAR.SYNC.DEFER_BLOCKING 0x0 ;  /* 0x0000000000007b1d */ /* 0x000fe20000010000 */
[----:B------:R-:W-:-:S02]  /*56c0*/  IADD3 R18, P3, R80, R44, RZ ;  /* 0x0000002c50127210 */ /* 0x000fc40007f7e0ff */
[C---:B------:R-:W-:Y:S01]  /*56d0*/  ISETP.LT.AND P2, PT, R74.reuse, UR4, !P0 ;  /* 0x000000044a007c0c */ /* 0x040fe2000c741270 */
[----:B------:R-:W-:Y:S01]  /*56e0*/  IMAD R74, R74, R43, RZ ;  /* 0x0000002b4a4a7224 */ /* 0x000fe200078e02ff */
[-C--:B------:R-:W-:Y:S01]  /*56f0*/  LEA.HI.X.SX32 R19, R80, R45.reuse, 0x1, P3 ;  /* 0x0000002d50137211 */ /* 0x080fe200018f0eff */
[----:B------:R-:W-:Y:S01]  /*5700*/  IMAD.IADD R66, R89, 0x1, R66 ;  /* 0x0000000159427824 */ /* 0x000fe200078e0242 */
[----:B------:R-:W-:Y:S01]  /*5710*/  PRMT R77, R9, 0x7770, RZ ;  /* 0x00007770094d7816 */ /* 0x000fe200000000ff */
[C---:B------:R-:W-:Y:S01]  /*5720*/  IMAD.IADD R76, R89.reuse, 0x1, R76 ;  /* 0x00000001594c7824 */ /* 0x040fe200078e024c */
[C---:B--2---:R-:W-:Y:S01]  /*5730*/  IADD3 R20, P5, R74.reuse, R44, RZ ;  /* 0x0000002c4a147210 */ /* 0x044fe20007fbe0ff */
[----:B------:R-:W-:Y:S01]  /*5740*/  ULDC UR4, c[0x0][0x22c] ;  /* 0x00008b0000047ab9 */ /* 0x000fe20000000800 */
[----:B------:R-:W-:Y:S02]  /*5750*/  LOP3.LUT R72, R89, 0x8, R0, 0xfe, !PT ;  /* 0x0000000859487812 */ /* 0x000fe400078efe00 */
[----:B------:R-:W-:-:S02]  /*5760*/  LEA.HI.X.SX32 R21, R74, R45, 0x1, P5 ;  /* 0x0000002d4a157211 */ /* 0x000fc400028f0eff */
[----:B------:R-:W-:Y:S02]  /*5770*/  PRMT R81, R10, 0x7770, RZ ;  /* 0x000077700a517816 */ /* 0x000fe400000000ff */
[C---:B------:R-:W-:Y:S01]  /*5780*/  ISETP.LT.AND P3, PT, R76.reuse, UR5, !P0 ;  /* 0x000000054c007c0c */ /* 0x040fe2000c761270 */
[-C--:B------:R-:W-:Y:S01]  /*5790*/  IMAD R76, R76, R43.reuse, RZ ;  /* 0x0000002b4c4c7224 */ /* 0x080fe200078e02ff */
[----:B------:R-:W-:Y:S01]  /*57a0*/  LOP3.LUT R64, R89, 0xc, R0, 0xfe, !PT ;  /* 0x0000000c59407812 */ /* 0x000fe200078efe00 */
[----:B------:R-:W-:Y:S01]  /*57b0*/  ULDC UR5, c[0x0][0x22c] ;  /* 0x00008b0000057ab9 */ /* 0x000fe20000000800 */
[----:B------:R1:W-:Y:S04]  /*57c0*/  @P1 STG.E.U8 desc[UR14][R16.64], R79 ;  /* 0x0000004f10001986 */ /* 0x0003e8000c10110e */
[----:B------:R2:W-:Y:S01]  /*57d0*/  @P4 STG.E.U8 desc[UR14][R18.64], R77 ;  /* 0x0000004d12004986 */ /* 0x0005e2000c10110e */
[C---:B------:R-:W-:Y:S01]  /*57e0*/  ISETP.LT.AND P4, PT, R66.reuse, UR6, !P0 ;  /* 0x0000000642007c0c */ /* 0x040fe2000c781270 */
[-C--:B------:R-:W-:Y:S01]  /*57f0*/  IMAD R66, R66, R43.reuse, RZ ;  /* 0x0000002b42427224 */ /* 0x080fe200078e02ff */
[C---:B------:R-:W-:Y:S01]  /*5800*/  ISETP.LT.AND P1, PT, R72.reuse, UR4, !P0 ;  /* 0x0000000448007c0c */ /* 0x040fe2000c721270 */
[----:B------:R-:W-:Y:S01]  /*5810*/  IMAD R72, R72, R43, RZ ;  /* 0x0000002b48487224 */ /* 0x000fe200078e02ff */
[----:B------:R3:W-:Y:S01]  /*5820*/  @P2 STG.E.U8 desc[UR14][R20.64], R81 ;  /* 0x0000005114002986 */ /* 0x0007e2000c10110e */
[----:B------:R-:W-:Y:S01]  /*5830*/  LEA.HI R60, R90, 0xe, RZ, 0x18 ;  /* 0x0000000e5a3c7811 */ /* 0x000fe200078fc0ff */
[----:B------:R-:W-:Y:S01]  /*5840*/  ULDC UR4, c[0x0][0x22c] ;  /* 0x00008b0000047ab9 */ /* 0x000fe20000000800 */
[-C--:B------:R-:W-:Y:S01]  /*5850*/  IADD3 R22, P2, R66, R44.reuse, RZ ;  /* 0x0000002c42167210 */ /* 0x080fe20007f5e0ff */
[----:B------:R-:W-:Y:S01]  /*5860*/  ULDC UR6, c[0x0][0x22c] ;  /* 0x00008b0000067ab9 */ /* 0x000fe20000000800 */
[----:B-1----:R-:W-:-:S02]  /*5870*/  IADD3 R16, P6, R76, R44, RZ ;  /* 0x0000002c4c107210 */ /* 0x002fc40007fde0ff */
[-C--:B--2---:R-:W-:Y:S02]  /*5880*/  IADD3 R18, P5, R72, R44.reuse, RZ ;  /* 0x0000002c48127210 */ /* 0x084fe40007fbe0ff */
[-C--:B------:R-:W-:Y:S02]  /*5890*/  LEA.HI.X.SX32 R23, R66, R45.reuse, 0x1, P2 ;  /* 0x0000002d42177211 */ /* 0x080fe400010f0eff */
[----:B------:R-:W-:Y:S02]  /*58a0*/  LEA.HI R58, R90, 0x12, RZ, 0x18 ;  /* 0x000000125a3a7811 */ /* 0x000fe400078fc0ff */
[----:B------:R-:W-:Y:S02]  /*58b0*/  LEA.HI.X.SX32 R17, R76, R45, 0x1, P6 ;  /* 0x0000002d4c117211 */ /* 0x000fe400030f0eff */
[----:B------:R-:W-:Y:S02]  /*58c0*/  PRMT R79, R11, 0x7770, RZ ;  /* 0x000077700b4f7816 */ /* 0x000fe400000000ff */
[C---:B------:R-:W-:Y:S01]  /*58d0*/  ISETP.LT.AND P2, PT, R64.reuse, UR4, !P0 ;  /* 0x0000000440007c0c */ /* 0x040fe2000c741270 */
[----:B------:R-:W-:Y:S01]  /*58e0*/  IMAD R64, R64, R43, RZ ;  /* 0x0000002b40407224 */ /* 0x000fe200078e02ff */
[----:B------:R-:W-:Y:S01]  /*58f0*/  LEA.HI.X.SX32 R19, R72, R45, 0x1, P5 ;  /* 0x0000002d48137211 */ /* 0x000fe200028f0eff */
[C---:B------:R-:W-:Y:S01]  /*5900*/  IMAD.IADD R60, R89.reuse, 0x1, R60 ;  /* 0x00000001593c7824 */ /* 0x040fe200078e023c */
[----:B------:R-:W-:Y:S01]  /*5910*/  PRMT R77, R8, 0x7771, RZ ;  /* 0x00007771084d7816 */ /* 0x000fe200000000ff */
[----:B------:R-:W-:Y:S01]  /*5920*/  IMAD.IADD R58, R89, 0x1, R58 ;  /* 0x00000001593a7824 */ /* 0x000fe200078e023a */
[----:B------:R-:W-:Y:S01]  /*5930*/  PRMT R3, R9, 0x7771, RZ ;  /* 0x0000777109037816 */ /* 0x000fe200000000ff */
[----:B------:R1:W-:Y:S01]  /*5940*/  @P3 STG.E.U8 desc[UR14][R16.64], R79 ;  /* 0x0000004f10003986 */ /* 0x0003e2000c10110e */
[----:B------:R-:W-:Y:S01]  /*5950*/  LOP3.LUT R62, R89, 0x10, R0, 0xfe, !PT ;  /* 0x00000010593e7812 */ /* 0x000fe200078efe00 */
[----:B------:R-:W-:Y:S01]  /*5960*/  ULDC UR4, c[0x0][0x22c] ;  /* 0x00008b0000047ab9 */ /* 0x000fe20000000800 */
[----:B------:R-:W-:Y:S01]  /*5970*/  ISETP.LT.AND P3, PT, R60, UR5, !P0 ;  /* 0x000000053c007c0c */ /* 0x000fe2000c761270 */
[----:B------:R2:W-:Y:S01]  /*5980*/  @P1 STG.E.U8 desc[UR14][R18.64], R77 ;  /* 0x0000004d12001986 */ /* 0x0005e2000c10110e */
[----:B------:R-:W-:Y:S01]  /*5990*/  ISETP.LT.AND P1, PT, R62, UR4, !P0 ;  /* 0x000000043e007c0c */ /* 0x000fe2000c721270 */
[-C--:B------:R-:W-:Y:S01]  /*59a0*/  IMAD R60, R60, R43.reuse, RZ ;  /* 0x0000002b3c3c7224 */ /* 0x080fe200078e02ff */
[----:B---3--:R-:W-:Y:S01]  /*59b0*/  PRMT R81, R10, 0x7771, RZ ;  /* 0x000077710a517816 */ /* 0x008fe200000000ff */
[----:B------:R3:W-:Y:S01]  /*59c0*/  @P4 STG.E.U8 desc[UR14][R22.64], R3 ;  /* 0x0000000316004986 */ /* 0x0007e2000c10110e */
[-C--:B-1----:R-:W-:Y:S01]  /*59d0*/  IADD3 R16, P5, R64, R44.reuse, RZ ;  /* 0x0000002c40107210 */ /* 0x082fe20007fbe0ff */
[-C--:B------:R-:W-:Y:S01]  /*59e0*/  IMAD R62, R62, R43.reuse, RZ ;  /* 0x0000002b3e3e7224 */ /* 0x080fe200078e02ff */
[C---:B------:R-:W-:Y:S01]  /*59f0*/  ISETP.LT.AND P4, PT, R58.reuse, UR6, !P0 ;  /* 0x000000063a007c0c */ /* 0x040fe2000c781270 */
[----:B------:R-:W-:Y:S01]  /*5a00*/  IMAD R58, R58, R43, RZ ;  /* 0x0000002b3a3a7224 */ /* 0x000fe200078e02ff */
[----:B------:R-:W-:Y:S01]  /*5a10*/  LEA.HI.X.SX32 R17, R64, R45, 0x1, P5 ;  /* 0x0000002d40117211 */ /* 0x000fe200028f0eff */
[----:B------:R-:W-:Y:S01]  /*5a20*/  ULDC UR4, c[0x0][0x22c] ;  /* 0x00008b0000047ab9 */ /* 0x000fe20000000800 */
[-C--:B--2---:R-:W-:Y:S01]  /*5a30*/  IADD3 R18, P6, R60, R44.reuse, RZ ;  /* 0x0000002c3c127210 */ /* 0x084fe20007fde0ff */
[----:B------:R-:W-:Y:S01]  /*5a40*/  ULDC UR5, c[0x0][0x22c] ;  /* 0x00008b0000057ab9 */ /* 0x000fe20000000800 */
[-C--:B------:R-:W-:Y:S01]  /*5a50*/  IADD3 R20, P5, R62, R44.reuse, RZ ;  /* 0x0000002c3e147210 */ /* 0x080fe20007fbe0ff */
[----:B------:R1:W-:Y:S01]  /*5a60*/  @P2 STG.E.U8 desc[UR14][R16.64], R81 ;  /* 0x0000005110002986 */ /* 0x0003e2000c10110e */
[----:B---3--:R-:W-:Y:S01]  /*5a70*/  IADD3 R22, P2, R58, R44, RZ ;  /* 0x0000002c3a167210 */ /* 0x008fe20007f5e0ff */
[----:B------:R-:W-:Y:S01]  /*5a80*/  ULDC UR6, c[0x0][0x22c] ;  /* 0x00008b0000067ab9 */ /* 0x000fe20000000800 */
[----:B------:R-:W-:-:S02]  /*5a90*/  LEA.HI R56, R90, 0x16, RZ, 0x18 ;  /* 0x000000165a387811 */ /* 0x000fc400078fc0ff */
[-C--:B------:R-:W-:Y:S02]  /*5aa0*/  LEA.HI.X.SX32 R19, R60, R45.reuse, 0x1, P6 ;  /* 0x0000002d3c137211 */ /* 0x080fe400030f0eff */
[----:B------:R-:W-:Y:S02]  /*5ab0*/  PRMT R79, R11, 0x7771, RZ ;  /* 0x000077710b4f7816 */ /* 0x000fe400000000ff */
[----:B------:R-:W-:Y:S02]  /*5ac0*/  LEA.HI.X.SX32 R21, R62, R45, 0x1, P5 ;  /* 0x0000002d3e157211 */ /* 0x000fe400028f0eff */
[----:B------:R-:W-:Y:S02]  /*5ad0*/  PRMT R77, R8, 0x7772, RZ ;  /* 0x00007772084d7816 */ /* 0x000fe400000000ff */
[C---:B0-----:R-:W-:Y:S02]  /*5ae0*/  LEA.HI R94, R91.reuse, 0x3e, RZ, 0x18 ;  /* 0x0000003e5b5e7811 */ /* 0x041fe400078fc0ff */
[----:B------:R-:W-:-:S02]  /*5af0*/  LEA.HI R93, R91, 0x3a, RZ, 0x18 ;  /* 0x0000003a5b5d7811 */ /* 0x000fc400078fc0ff */
[----:B------:R-:W-:Y:S02]  /*5b00*/  LEA.HI R92, R91, 0x36, RZ, 0x18 ;  /* 0x000000365b5c7811 */ /* 0x000fe400078fc0ff */
[----:B------:R-:W-:Y:S02]  /*5b10*/  LEA.HI.X.SX32 R23, R58, R45, 0x1, P2 ;  /* 0x0000002d3a177211 */ /* 0x000fe400010f0eff */
[----:B------:R-:W-:Y:S01]  /*5b20*/  PRMT R3, R9, 0x7772, RZ ;  /* 0x0000777209037816 */ /* 0x000fe200000000ff */
[C---:B------:R-:W-:Y:S01]  /*5b30*/  IMAD.IADD R56, R89.reuse, 0x1, R56 ;  /* 0x0000000159387824 */ /* 0x040fe200078e0238 */
[C---:B------:R-:W-:Y:S01]  /*5b40*/  LOP3.LUT R50, R89.reuse, 0x14, R0, 0xfe, !PT ;  /* 0x0000001459327812 */ /* 0x040fe200078efe00 */
[----:B------:R0:W-:Y:S01]  /*5b50*/  @P3 STG.E.U8 desc[UR14][R18.64], R79 ;  /* 0x0000004f12003986 */ /* 0x0001e2000c10110e */
[----:B------:R-:W-:Y:S01]  /*5b60*/  IMAD.IADD R2, R89, 0x1, R94 ;  /* 0x0000000159027824 */ /* 0x000fe200078e025e */
[----:B------:R-:W-:Y:S01]  /*5b70*/  LEA.HI R94, R91, 0x32, RZ, 0x18 ;  /* 0x000000325b5e7811 */ /* 0x000fe200078fc0ff */
[C---:B------:R-:W-:Y:S01]  /*5b80*/  IMAD.IADD R24, R89.reuse, 0x1, R93 ;  /* 0x0000000159187824 */ /* 0x040fe200078e025d */
[----:B------:R2:W-:Y:S01]  /*5b90*/  @P1 STG.E.U8 desc[UR14][R20.64], R77 ;  /* 0x0000004d14001986 */ /* 0x0005e2000c10110e */
[----:B------:R-:W-:Y:S01]  /*5ba0*/  IMAD.IADD R25, R89, 0x1, R92 ;  /* 0x0000000159197824 */ /* 0x000fe200078e025c */
[----:B------:R-:W-:-:S02]  /*5bb0*/  LEA.HI R93, R91, 0x2e, RZ, 0x18 ;  /* 0x0000002e5b5d7811 */ /* 0x000fc400078fc0ff */
[----:B------:R3:W-:Y:S01]  /*5bc0*/  @P4 STG.E.U8 desc[UR14][R22.64], R3 ;  /* 0x0000000316004986 */ /* 0x0007e2000c10110e */
[----:B------:R-:W-:Y:S02]  /*5bd0*/  LEA.HI R92, R91, 0x2a, RZ, 0x18 ;  /* 0x0000002a5b5c7811 */ /* 0x000fe400078fc0ff */
[C---:B------:R-:W-:Y:S01]  /*5be0*/  ISETP.LT.AND P4, PT, R50.reuse, UR4, !P0 ;  /* 0x0000000432007c0c */ /* 0x040fe2000c781270 */
[-C--:B------:R-:W-:Y:S01]  /*5bf0*/  IMAD R50, R50, R43.reuse, RZ ;  /* 0x0000002b32327224 */ /* 0x080fe200078e02ff */
[C---:B------:R-:W-:Y:S01]  /*5c00*/  ISETP.LT.AND P2, PT, R56.reuse, UR5, !P0 ;  /* 0x0000000538007c0c */ /* 0x040fe2000c741270 */
[----:B------:R-:W-:Y:S01]  /*5c10*/  IMAD R56, R56, R43, RZ ;  /* 0x0000002b38387224 */ /* 0x000fe200078e02ff */
[C---:B------:R-:W-:Y:S01]  /*5c20*/  LOP3.LUT R48, R89.reuse, 0x18, R0, 0xfe, !PT ;  /* 0x0000001859307812 */ /* 0x040fe200078efe00 */
[C---:B------:R-:W-:Y:S01]  /*5c30*/  IMAD.IADD R26, R89.reuse, 0x1, R94 ;  /* 0x00000001591a7824 */ /* 0x040fe200078e025e */
[----:B------:R-:W-:Y:S01]  /*5c40*/  ULDC UR4, c[0x0][0x22c] ;  /* 0x00008b0000047ab9 */ /* 0x000fe20000000800 */
[----:B------:R-:W-:Y:S01]  /*5c50*/  IMAD.IADD R27, R89, 0x1, R93 ;  /* 0x00000001591b7824 */ /* 0x000fe200078e025d */
[----:B------:R-:W-:Y:S01]  /*5c60*/  LEA.HI R94, R91, 0x26, RZ, 0x18 ;  /* 0x000000265b5e7811 */ /* 0x000fe200078fc0ff */
[----:B------:R-:W-:Y:S01]  /*5c70*/  IMAD.IADD R28, R89, 0x1, R92 ;  /* 0x00000001591c7824 */ /* 0x000fe200078e025c */
[C---:B------:R-:W-:Y:S01]  /*5c80*/  LEA.HI R93, R91.reuse, 0x22, RZ, 0x18 ;  /* 0x000000225b5d7811 */ /* 0x040fe200078fc0ff */
[----:B------:R-:W-:Y:S01]  /*5c90*/  ULDC UR5, c[0x0][0x22c] ;  /* 0x00008b0000057ab9 */ /* 0x000fe20000000800 */
[----:B------:R-:W-:-:S02]  /*5ca0*/  LEA.HI R92, R91, 0x1e, RZ, 0x18 ;  /* 0x0000001e5b5c7811 */ /* 0x000fc400078fc0ff */
[-C--:B-1----:R-:W-:Y:S02]  /*5cb0*/  IADD3 R16, P3, R50, R44.reuse, RZ ;  /* 0x0000002c32107210 */ /* 0x082fe40007f7e0ff */
[----:B------:R-:W-:Y:S02]  /*5cc0*/  LEA.HI R91, R91, 0x1a, RZ, 0x18 ;  /* 0x0000001a5b5b7811 */ /* 0x000fe400078fc0ff */
[C---:B------:R-:W-:Y:S01]  /*5cd0*/  ISETP.LT.AND P1, PT, R48.reuse, UR4, !P0 ;  /* 0x0000000430007c0c */ /* 0x040fe2000c721270 */
[----:B------:R-:W-:Y:S01]  /*5ce0*/  IMAD R48, R48, R43, RZ ;  /* 0x0000002b30307224 */ /* 0x000fe200078e02ff */
[----:B0-----:R-:W-:Y:S02]  /*5cf0*/  IADD3 R18, P5, R56, R44, RZ ;  /* 0x0000002c38127210 */ /* 0x001fe40007fbe0ff */
[-C--:B------:R-:W-:Y:S02]  /*5d00*/  LEA.HI.X.SX32 R17, R50, R45.reuse, 0x1, P3 ;  /* 0x0000002d32117211 */ /* 0x080fe400018f0eff */
[----:B--2---:R-:W-:Y:S01]  /*5d10*/  PRMT R77, R10, 0x7772, RZ ;  /* 0x000077720a4d7816 */ /* 0x004fe200000000ff */
[----:B------:R-:W-:Y:S01]  /*5d20*/  IMAD.IADD R46, R89, 0x1, R91 ;  /* 0x00000001592e7824 */ /* 0x000fe200078e025b */
[----:B------:R-:W-:Y:S01]  /*5d30*/  LEA.HI.X.SX32 R19, R56, R45, 0x1, P5 ;  /* 0x0000002d38137211 */ /* 0x000fe200028f0eff */
[----:B------:R-:W-:Y:S01]  /*5d40*/  ULDC UR4, c[0x0][0x22c] ;  /* 0x00008b0000047ab9 */ /* 0x000fe20000000800 */
[----:B---3--:R-:W-:-:S02]  /*5d50*/  PRMT R23, R11, 0x7772, RZ ;  /* 0x000077720b177816 */ /* 0x008fc400000000ff */
[CC--:B------:R-:W-:Y:S01]  /*5d60*/  IADD3 R20, P6, R48.reuse, R44.reuse, RZ ;  /* 0x0000002c30147210 */ /* 0x0c0fe20007fde0ff */
[----:B------:R0:W-:Y:S01]  /*5d70*/  @P4 STG.E.U8 desc[UR14][R16.64], R77 ;  /* 0x0000004d10004986 */ /* 0x0001e2000c10110e */
[C---:B------:R-:W-:Y:S01]  /*5d80*/  LOP3.LUT R75, R89.reuse, 0x44, R0, 0xfe, !PT ;  /* 0x00000044594b7812 */ /* 0x040fe200078efe00 */
[----:B------:R-:W-:Y:S01]  /*5d90*/  IMAD.IADD R40, R89, 0x1, R92 ;  /* 0x0000000159287824 */ /* 0x000fe200078e025c */
[----:B------:R-:W-:Y:S01]  /*5da0*/  LEA.HI.X.SX32 R21, R48, R45, 0x1, P6 ;  /* 0x0000002d30157211 */ /* 0x000fe200030f0eff */
[----:B------:R1:W-:Y:S01]  /*5db0*/  @P2 STG.E.U8 desc[UR14][R18.64], R23 ;  /* 0x0000001712002986 */ /* 0x0003e2000c10110e */
[----:B------:R-:W-:Y:S02]  /*5dc0*/  PRMT R3, R8, 0x7773, RZ ;  /* 0x0000777308037816 */ /* 0x000fe400000000ff */
[C---:B------:R-:W-:Y:S01]  /*5dd0*/  ISETP.LT.AND P2, PT, R46.reuse, UR4, !P0 ;  /* 0x000000042e007c0c */ /* 0x040fe2000c741270 */
[-C--:B------:R-:W-:Y:S01]  /*5de0*/  IMAD R46, R46, R43.reuse, RZ ;  /* 0x0000002b2e2e7224 */ /* 0x080fe200078e02ff */
[----:B------:R-:W-:Y:S01]  /*5df0*/  ISETP.LT.AND P3, PT, R75, UR5, !P0 ;  /* 0x000000054b007c0c */ /* 0x000fe2000c761270 */
[----:B------:R-:W-:Y:S01]  /*5e00*/  ULDC UR5, c[0x0][0x22c] ;  /* 0x00008b0000057ab9 */ /* 0x000fe20000000800 */
[----:B------:R2:W-:Y:S01]  /*5e10*/  @P1 STG.E.U8 desc[UR14][R20.64], R3 ;  /* 0x0000000314001986 */ /* 0x0005e2000c10110e */
[C---:B------:R-:W-:Y:S01]  /*5e20*/  ISETP.LT.AND P6, PT, R40.reuse, UR5, !P0 ;  /* 0x0000000528007c0c */ /* 0x040fe2000c7c1270 */
[----:B------:R-:W-:Y:S01]  /*5e30*/  IMAD R40, R40, R43, RZ ;  /* 0x0000002b28287224 */ /* 0x000fe200078e02ff */
[----:B------:R-:W-:Y:S01]  /*5e40*/  LOP3.LUT R41, R89, 0x1c, R0, 0xfe, !PT ;  /* 0x0000001c59297812 */ /* 0x000fe200078efe00 */
[----:B------:R-:W-:Y:S01]  /*5e50*/  ULDC UR4, c[0x0][0x22c] ;  /* 0x00008b0000047ab9 */ /* 0x000fe20000000800 */
[----:B0-----:R-:W-:-:S02]  /*5e60*/  IADD3 R16, P1, R46, R44, RZ ;  /* 0x0000002c2e107210 */ /* 0x001fc40007f3e0ff */
[C---:B------:R-:W-:Y:S01]  /*5e70*/  LOP3.LUT R39, R89.reuse, 0x20, R0, 0xfe, !PT ;  /* 0x0000002059277812 */ /* 0x040fe200078efe00 */
[----:B------:R-:W-:Y:S01]  /*5e80*/  IMAD.IADD R30, R89, 0x1, R93 ;  /* 0x00000001591e7824 */ /* 0x000fe200078e025d */
[C---:B------:R-:W-:Y:S01]  /*5e90*/  ISETP.LT.AND P4, PT, R41.reuse, UR4, !P0 ;  /* 0x0000000429007c0c */ /* 0x040fe2000c781270 */
[----:B------:R-:W-:Y:S01]  /*5ea0*/  IMAD R41, R41, R43, RZ ;  /* 0x0000002b29297224 */ /* 0x000fe200078e02ff */
[----:B------:R-:W-:Y:S01]  /*5eb0*/  LEA.HI.X.SX32 R17, R46, R45, 0x1, P1 ;  /* 0x0000002d2e117211 */ /* 0x000fe200008f0eff */
[----:B------:R-:W-:Y:S01]  /*5ec0*/  ULDC UR4, c[0x0][0x22c] ;  /* 0x00008b0000047ab9 */ /* 0x000fe20000000800 */
[----:B-1----:R-:W-:Y:S01]  /*5ed0*/  PRMT R23, R9, 0x7773, RZ ;  /* 0x0000777309177816 */ /* 0x002fe200000000ff */
[----:B------:R-:W-:Y:S01]  /*5ee0*/  ULDC UR5, c[0x0][0x22c] ;  /* 0x00008b0000057ab9 */ /* 0x000fe20000000800 */
[----:B------:R-:W-:-:S03]  /*5ef0*/  IADD3 R18, P5, R40, R44, RZ ;  /* 0x0000002c28127210 */ /* 0x000fc60007fbe0ff */
[----:B------:R4:W-:Y:S01]  /*5f00*/  @P2 STG.E.U8 desc[UR14][R16.64], R23 ;  /* 0x0000001710002986 */ /* 0x0009e2000c10110e */
[----:B------:R-:W-:Y:S02]  /*5f10*/  LEA.HI.X.SX32 R19, R40, R45, 0x1, P5 ;  /* 0x0000002d28137211 */ /* 0x000fe400028f0eff */
[-C--:B------:R-:W-:Y:S02]  /*5f20*/  IADD3 R8, P2, R41, R44.reuse, RZ ;  /* 0x0000002c29087210 */ /* 0x080fe40007f5e0ff */
[C---:B------:R-:W-:Y:S01]  /*5f30*/  ISETP.LT.AND P5, PT, R39.reuse, UR4, !P0 ;  /* 0x0000000427007c0c */ /* 0x040fe2000c7a1270 */
[----:B------:R-:W-:Y:S01]  /*5f40*/  IMAD R39, R39, R43, RZ ;  /* 0x0000002b27277224 */ /* 0x000fe200078e02ff */
[----:B--2---:R-:W-:Y:S01]  /*5f50*/  PRMT R21, R10, 0x7773, RZ ;  /* 0x000077730a157816 */ /* 0x004fe200000000ff */
[----:B------:R-:W-:Y:S01]  /*5f60*/  ULDC UR4, c[0x0][0x22c] ;  /* 0x00008b0000047ab9 */ /* 0x000fe20000000800 */
[----:B------:R-:W-:Y:S02]  /*5f70*/  LEA.HI.X.SX32 R9, R41, R45, 0x1, P2 ;  /* 0x0000002d29097211 */ /* 0x000fe400010f0eff */
[----:B------:R-:W-:-:S02]  /*5f80*/  IADD3 R10, P2, R39, R44, RZ ;  /* 0x0000002c270a7210 */ /* 0x000fc40007f5e0ff */
[----:B------:R-:W-:Y:S01]  /*5f90*/  LOP3.LUT R38, R89, 0x24, R0, 0xfe, !PT ;  /* 0x0000002459267812 */ /* 0x000fe200078efe00 */
[----:B------:R0:W-:Y:S01]  /*5fa0*/  @P4 STG.E.U8 desc[UR14][R8.64], R21 ;  /* 0x0000001508004986 */ /* 0x0001e2000c10110e */
[----:B------:R-:W-:Y:S02]  /*5fb0*/  PRMT R3, R11, 0x7773, RZ ;  /* 0x000077730b037816 */ /* 0x000fe400000000ff */
[C---:B------:R-:W-:Y:S01]  /*5fc0*/  ISETP.LT.AND P4, PT, R30.reuse, UR4, !P0 ;  /* 0x000000041e007c0c */ /* 0x040fe2000c781270 */
[----:B------:R-:W-:Y:S01]  /*5fd0*/  IMAD R30, R30, R43, RZ ;  /* 0x0000002b1e1e7224 */ /* 0x000fe200078e02ff */
[----:B------:R-:W-:Y:S02]  /*5fe0*/  LEA.HI.X.SX32 R11, R39, R45, 0x1, P2 ;  /* 0x0000002d270b7211 */ /* 0x000fe400010f0eff */
[----:B----4-:R-:W-:Y:S01]  /*5ff0*/  PRMT R23, R4, 0x7770, RZ ;  /* 0x0000777004177816 */ /* 0x010fe200000000ff */
[----:B------:R1:W-:Y:S01]  /*6000*/  @P6 STG.E.U8 desc[UR14][R18.64], R3 ;  /* 0x0000000312006986 */ /* 0x0003e2000c10110e */
[C---:B------:R-:W-:Y:S01]  /*6010*/  ISETP.LT.AND P2, PT, R38.reuse, UR5, !P0 ;  /* 0x0000000526007c0c */ /* 0x040fe2000c741270 */
[----:B------:R-:W-:Y:S01]  /*6020*/  IMAD R38, R38, R43, RZ ;  /* 0x0000002b26267224 */ /* 0x000fe200078e02ff */
[----:B------:R-:W-:Y:S01]  /*6030*/  ULDC UR4, c[0x0][0x22c] ;  /* 0x00008b0000047ab9 */ /* 0x000fe20000000800 */
[----:B------:R-:W-:Y:S01]  /*6040*/  IMAD.IADD R29, R89, 0x1, R94 ;  /* 0x00000001591d7824 */ /* 0x000fe200078e025e */
[-C--:B0-----:R-:W-:Y:S01]  /*6050*/  IADD3 R8, P6, R30, R44.reuse, RZ ;  /* 0x0000002c1e087210 */ /* 0x081fe20007fde0ff */
[----:B------:R0:W-:Y:S01]  /*6060*/  @P5 STG.E.U8 desc[UR14][R10.64], R23 ;  /* 0x000000170a005986 */ /* 0x0001e2000c10110e */
[----:B------:R-:W-:Y:S01]  /*6070*/  IADD3 R16, P5, R38, R44, RZ ;  /* 0x0000002c26107210 */ /* 0x000fe20007fbe0ff */
[----:B------:R-:W-:Y:S01]  /*6080*/  ULDC UR5, c[0x0][0x22c] ;  /* 0x00008b0000057ab9 */ /* 0x000fe20000000800 */
[----:B------:R-:W-:-:S02]  /*6090*/  LEA.HI.X.SX32 R9, R30, R45, 0x1, P6 ;  /* 0x0000002d1e097211 */ /* 0x000fc400030f0eff */
[----:B------:R-:W-:Y:S02]  /*60a0*/  PRMT R21, R5, 0x7770, RZ ;  /* 0x0000777005157816 */ /* 0x000fe400000000ff */
[C---:B------:R-:W-:Y:S01]  /*60b0*/  ISETP.LT.AND P6, PT, R29.reuse, UR4, !P0 ;  /* 0x000000041d007c0c */ /* 0x040fe2000c7c1270 */
[----:B------:R-:W-:Y:S01]  /*60c0*/  IMAD R29, R29, R43, RZ ;  /* 0x0000002b1d1d7224 */ /* 0x000fe200078e02ff */
[----:B------:R-:W-:Y:S02]  /*60d0*/  LEA.HI.X.SX32 R17, R38, R45, 0x1, P5 ;  /* 0x0000002d26117211 */ /* 0x000fe400028f0eff */
[----:B-1----:R-:W-:Y:S01]  /*60e0*/  PRMT R19, R6, 0x7770, RZ ;  /* 0x0000777006137816 */ /* 0x002fe200000000ff */
[----:B------:R1:W-:Y:S01]  /*60f0*/  @P4 STG.E.U8 desc[UR14][R8.64], R21 ;  /* 0x0000001508004986 */ /* 0x0003e2000c10110e */
[----:B------:R-:W-:Y:S01]  /*6100*/  LOP3.LUT R35, R89, 0x28, R0, 0xfe, !PT ;  /* 0x0000002859237812 */ /* 0x000fe200078efe00 */
[----:B------:R-:W-:Y:S02]  /*6110*/  ULDC UR4, c[0x0][0x22c] ;  /* 0x00008b0000047ab9 */ /* 0x000fe40000000800 */
[----:B------:R2:W-:Y:S01]  /*6120*/  @P2 STG.E.U8 desc[UR14][R16.64], R19 ;  /* 0x0000001310002986 */ /* 0x0005e2000c10110e */
[----:B0-----:R-:W-:-:S02]  /*6130*/  IADD3 R10, P2, R29, R44, RZ ;  /* 0x0000002c1d0a7210 */ /* 0x001fc40007f5e0ff */
[C---:B------:R-:W-:Y:S01]  /*6140*/  ISETP.LT.AND P5, PT, R35.reuse, UR4, !P0 ;  /* 0x0000000423007c0c */ /* 0x040fe2000c7a1270 */
[----:B------:R-:W-:Y:S01]  /*6150*/  IMAD R35, R35, R43, RZ ;  /* 0x0000002b23237224 */ /* 0x000fe200078e02ff */
[----:B------:R-:W-:Y:S01]  /*6160*/  LEA.HI.X.SX32 R11, R29, R45, 0x1, P2 ;  /* 0x0000002d1d0b7211 */ /* 0x000fe200010f0eff */
[----:B------:R-:W-:Y:S01]  /*6170*/  ULDC UR4, c[0x0][0x22c] ;  /* 0x00008b0000047ab9 */ /* 0x000fe20000000800 */
[----:B------:R-:W-:Y:S02]  /*6180*/  PRMT R3, R7, 0x7770, RZ ;  /* 0x0000777007037816 */ /* 0x000fe400000000ff */
[C---:B------:R-:W-:Y:S01]  /*6190*/  ISETP.LT.AND P4, PT, R28.reuse, UR5, !P0 ;  /* 0x000000051c007c0c */ /* 0x040fe2000c781270 */
[----:B------:R-:W-:Y:S01]  /*61a0*/  IMAD R28, R28, R43, RZ ;  /* 0x0000002b1c1c7224 */ /* 0x000fe200078e02ff */
[-C--:B-1----:R-:W-:Y:S01]  /*61b0*/  IADD3 R8, P2, R35, R44.reuse, RZ ;  /* 0x0000002c23087210 */ /* 0x082fe20007f5e0ff */
[----:B------:R0:W-:Y:S01]  /*61c0*/  @P6 STG.E.U8 desc[UR14][R10.64], R3 ;  /* 0x000000030a006986 */ /* 0x0001e2000c10110e */
[----:B------:R-:W-:Y:S01]  /*61d0*/  LOP3.LUT R37, R89, 0x2c, R0, 0xfe, !PT ;  /* 0x0000002c59257812 */ /* 0x000fe200078efe00 */
[----:B------:R-:W-:Y:S01]  /*61e0*/  ULDC UR5, c[0x0][0x22c] ;  /* 0x00008b0000057ab9 */ /* 0x000fe20000000800 */
[----:B--2---:R-:W-:-:S02]  /*61f0*/  IADD3 R16, P6, R28, R44, RZ ;  /* 0x0000002c1c107210 */ /* 0x004fc40007fde0ff */
[----:B------:R-:W-:Y:S02]  /*6200*/  LEA.HI.X.SX32 R9, R35, R45, 0x1, P2 ;  /* 0x0000002d23097211 */ /* 0x000fe400010f0eff */
[----:B------:R-:W-:Y:S02]  /*6210*/  PRMT R21, R4, 0x7771, RZ ;  /* 0x0000777104157816 */ /* 0x000fe400000000ff */
[C---:B------:R-:W-:Y:S01]  /*6220*/  ISETP.LT.AND P2, PT, R37.reuse, UR4, !P0 ;  /* 0x0000000425007c0c */ /* 0x040fe2000c741270 */
[----:B------:R-:W-:Y:S01]  /*6230*/  IMAD R37, R37, R43, RZ ;  /* 0x0000002b25257224 */ /* 0x000fe200078e02ff */
[----:B------:R-:W-:Y:S02]  /*6240*/  LEA.HI.X.SX32 R17, R28, R45, 0x1, P6 ;  /* 0x0000002d1c117211 */ /* 0x000fe400030f0eff */
[----:B------:R-:W-:Y:S01]  /*6250*/  PRMT R19, R5, 0x7771, RZ ;  /* 0x0000777105137816 */ /* 0x000fe200000000ff */
[----:B------:R1:W-:Y:S01]  /*6260*/  @P5 STG.E.U8 desc[UR14][R8.64], R21 ;  /* 0x0000001508005986 */ /* 0x0003e2000c10110e */
[----:B------:R-:W-:Y:S01]  /*6270*/  ULDC UR4, c[0x0][0x22c] ;  /* 0x00008b0000047ab9 */ /* 0x000fe20000000800 */
[----:B------:R-:W-:-:S02]  /*6280*/  LOP3.LUT R36, R89, 0x30, R0, 0xfe, !PT ;  /* 0x0000003059247812 */ /* 0x000fc400078efe00 */
[----:B------:R2:W-:Y:S01]  /*6290*/  @P4 STG.E.U8 desc[UR14][R16.64], R19 ;  /* 0x0000001310004986 */ /* 0x0005e2000c10110e */
[-C--:B0-----:R-:W-:Y:S02]  /*62a0*/  IADD3 R10, P4, R37, R44.reuse, RZ ;  /* 0x0000002c250a7210 */ /* 0x081fe40007f9e0ff */
        /* <DEDUP_REMOVED lines=9> */
[----:B------:R-:W-:Y:S01]  /*6340*/  PRMT R21, R7, 0x7771, RZ ;  /* 0x0000777107157816 */ /* 0x000fe200000000ff */
[----:B------:R-:W-:Y:S01]  /*6350*/  ULDC UR5, c[0x0][0x22c] ;  /* 0x00008b0000057ab9 */ /* 0x000fe20000000800 */
[----:B--2---:R-:W-:-:S02]  /*6360*/  IADD3 R16, P2, R36, R44, RZ ;  /* 0x0000002c24107210 */ /* 0x004fc40007f5e0ff */
[----:B------:R-:W-:Y:S02]  /*6370*/  LEA.HI.X.SX32 R9, R27, R45, 0x1, P6 ;  /* 0x0000002d1b097211 */ /* 0x000fe400030f0eff */
[C---:B------:R-:W-:Y:S01]  /*6380*/  ISETP.LT.AND P6, PT, R26.reuse, UR4, !P0 ;  /* 0x000000041a007c0c */ /* 0x040fe2000c7c1270 */
[----:B------:R-:W-:Y:S01]  /*6390*/  IMAD R26, R26, R43, RZ ;  /* 0x0000002b1a1a7224 */ /* 0x000fe200078e02ff */
[----:B------:R-:W-:Y:S02]  /*63a0*/  LEA.HI.X.SX32 R17, R36, R45, 0x1, P2 ;  /* 0x0000002d24117211 */ /* 0x000fe400010f0eff */
[----:B------:R-:W-:Y:S02]  /*63b0*/  PRMT R19, R4, 0x7772, RZ ;  /* 0x0000777204137816 */ /* 0x000fe400000000ff */
[----:B------:R-:W-:Y:S01]  /*63c0*/  LOP3.LUT R33, R89, 0x34, R0, 0xfe, !PT ;  /* 0x0000003459217812 */ /* 0x000fe200078efe00 */
[----:B------:R1:W-:Y:S01]  /*63d0*/  @P5 STG.E.U8 desc[UR14][R8.64], R21 ;  /* 0x0000001508005986 */ /* 0x0003e2000c10110e */
[----:B------:R-:W-:Y:S01]  /*63e0*/  ULDC UR4, c[0x0][0x22c] ;  /* 0x00008b0000047ab9 */ /* 0x000fe20000000800 */
[----:B0-----:R-:W-:-:S02]  /*63f0*/  IADD3 R10, P2, R26, R44, RZ ;  /* 0x0000002c1a0a7210 */ /* 0x001fc40007f5e0ff */
[----:B------:R0:W-:Y:S01]  /*6400*/  @P4 STG.E.U8 desc[UR14][R16.64], R19 ;  /* 0x0000001310004986 */ /* 0x0001e2000c10110e */
        /* <DEDUP_REMOVED lines=11> */
[----:B0-----:R-:W-:-:S02]  /*64c0*/  IADD3 R16, P6, R25, R44, RZ ;  /* 0x0000002c19107210 */ /* 0x001fc40007fde0ff */
[----:B------:R-:W-:Y:S02]  /*64d0*/  LEA.HI.X.SX32 R9, R33, R45, 0x1, P5 ;  /* 0x0000002d21097211 */ /* 0x000fe400028f0eff */
[C---:B------:R-:W-:Y:S01]  /*64e0*/  ISETP.LT.AND P5, PT, R34.reuse, UR4, !P0 ;  /* 0x0000000422007c0c */ /* 0x040fe2000c7a1270 */
[----:B------:R-:W-:Y:S01]  /*64f0*/  IMAD R34, R34, R43, RZ ;  /* 0x0000002b22227224 */ /* 0x000fe200078e02ff */
[----:B------:R-:W-:Y:S01]  /*6500*/  PRMT R23, R6, 0x7772, RZ ;  /* 0x0000777206177816 */ /* 0x000fe200000000ff */
[----:B------:R-:W-:Y:S01]  /*6510*/  ULDC UR4, c[0x0][0x22c] ;  /* 0x00008b0000047ab9 */ /* 0x000fe20000000800 */
[----:B------:R-:W-:Y:S02]  /*6520*/  LEA.HI.X.SX32 R17, R25, R45, 0x1, P6 ;  /* 0x0000002d19117211 */ /* 0x000fe400030f0eff */
[----:B------:R-:W-:Y:S01]  /*6530*/  PRMT R21, R7, 0x7772, RZ ;  /* 0x0000777207157816 */ /* 0x000fe200000000ff */
[----:B------:R0:W-:Y:S01]  /*6540*/  @P4 STG.E.U8 desc[UR14][R8.64], R23 ;  /* 0x0000001708004986 */ /* 0x0001e2000c10110e */
[----:B-1----:R-:W-:-:S02]  /*6550*/  IADD3 R10, P4, R34, R44, RZ ;  /* 0x0000002c220a7210 */ /* 0x002fc40007f9e0ff */
[----:B------:R-:W-:Y:S01]  /*6560*/  LOP3.LUT R31, R89, 0x3c, R0, 0xfe, !PT ;  /* 0x0000003c591f7812 */ /* 0x000fe200078efe00 */
[----:B------:R1:W-:Y:S01]  /*6570*/  @P2 STG.E.U8 desc[UR14][R16.64], R21 ;  /* 0x0000001510002986 */ /* 0x0003e2000c10110e */
[----:B------:R-:W-:Y:S01]  /*6580*/  ISETP.LT.AND P2, PT, R24, UR4, !P0 ;  /* 0x0000000418007c0c */ /* 0x000fe2000c741270 */
[----:B------:R-:W-:Y:S01]  /*6590*/  ULDC UR4, c[0x0][0x22c] ;  /* 0x00008b0000047ab9 */ /* 0x000fe20000000800 */
[----:B------:R-:W-:Y:S01]  /*65a0*/  LEA.HI.X.SX32 R11, R34, R45, 0x1, P4 ;  /* 0x0000002d220b7211 */ /* 0x000fe200020f0eff */
[-C--:B------:R-:W-:Y:S01]  /*65b0*/  IMAD R24, R24, R43.reuse, RZ ;  /* 0x0000002b18187224 */ /* 0x080fe200078e02ff */
[----:B------:R-:W-:Y:S02]  /*65c0*/  PRMT R3, R4, 0x7773, RZ ;  /* 0x0000777304037816 */ /* 0x000fe400000000ff */
[C---:B------:R-:W-:Y:S01]  /*65d0*/  ISETP.LT.AND P4, PT, R31.reuse, UR4, !P0 ;  /* 0x000000041f007c0c */ /* 0x040fe2000c781270 */
[----:B------:R-:W-:Y:S01]  /*65e0*/  IMAD R31, R31, R43, RZ ;  /* 0x0000002b1f1f7224 */ /* 0x000fe200078e02ff */
[-C--:B------:R-:W-:Y:S01]  /*65f0*/  IADD3 R18, P6, R24, R44.reuse, RZ ;  /* 0x0000002c18127210 */ /* 0x080fe20007fde0ff */
[----:B------:R2:W-:Y:S01]  /*6600*/  @P5 STG.E.U8 desc[UR14][R10.64], R3 ;  /* 0x000000030a005986 */ /* 0x0005e2000c10110e */
[----:B0-----:R-:W-:Y:S01]  /*6610*/  PRMT R9, R5, 0x7773, RZ ;  /* 0x0000777305097816 */ /* 0x001fe200000000ff */
[----:B------:R-:W-:Y:S01]  /*6620*/  ULDC UR4, c[0x0][0x22c] ;  /* 0x00008b0000047ab9 */ /* 0x000fe20000000800 */
[----:B------:R-:W-:-:S02]  /*6630*/  IADD3 R4, P5, R31, R44, RZ ;  /* 0x0000002c1f047210 */ /* 0x000fc40007fbe0ff */
[-C--:B------:R-:W-:Y:S02]  /*6640*/  LEA.HI.X.SX32 R19, R24, R45.reuse, 0x1, P6 ;  /* 0x0000002d18137211 */ /* 0x080fe400030f0eff */
[----:B-1----:R-:W-:Y:S02]  /*6650*/  PRMT R21, R6, 0x7773, RZ ;  /* 0x0000777306157816 */ /* 0x002fe400000000ff */
[----:B------:R-:W-:Y:S02]  /*6660*/  LEA.HI.X.SX32 R5, R31, R45, 0x1, P5 ;  /* 0x0000002d1f057211 */ /* 0x000fe400028f0eff */
[C-C-:B------:R-:W-:Y:S01]  /*6670*/  LOP3.LUT R32, R89.reuse, 0x40, R0.reuse, 0xfe, !PT ;  /* 0x0000004059207812 */ /* 0x140fe200078efe00 */
[----:B------:R0:W-:Y:S01]  /*6680*/  @P2 STG.E.U8 desc[UR14][R18.64], R9 ;  /* 0x0000000912002986 */ /* 0x0001e2000c10110e */
[-C--:B--2---:R-:W-:Y:S01]  /*6690*/  IMAD R3, R2, R43.reuse, RZ ;  /* 0x0000002b02037224 */ /* 0x084fe200078e02ff */
[C-C-:B------:R-:W-:Y:S02]  /*66a0*/  LOP3.LUT R49, R89.reuse, 0x7c, R0.reuse, 0xfe, !PT ;  /* 0x0000007c59317812 */ /* 0x140fe400078efe00 */
[----:B------:R1:W-:Y:S01]  /*66b0*/  @P4 STG.E.U8 desc[UR14][R4.64], R21 ;  /* 0x0000001504004986 */ /* 0x0003e2000c10110e */
[C---:B------:R-:W-:Y:S01]  /*66c0*/  ISETP.LT.AND P4, PT, R32.reuse, UR5, !P0 ;  /* 0x0000000520007c0c */ /* 0x040fe2000c781270 */
[----:B------:R-:W-:Y:S01]  /*66d0*/  IMAD R32, R32, R43, RZ ;  /* 0x0000002b20207224 */ /* 0x000fe200078e02ff */
[C-C-:B------:R-:W-:Y:S01]  /*66e0*/  LOP3.LUT R47, R89.reuse, 0x78, R0.reuse, 0xfe, !PT ;  /* 0x00000078592f7812 */ /* 0x140fe200078efe00 */
[----:B------:R-:W-:Y:S01]  /*66f0*/  ULDC UR5, c[0x0][0x22c] ;  /* 0x00008b0000057ab9 */ /* 0x000fe20000000800 */
[----:B------:R-:W-:-:S02]  /*6700*/  LOP3.LUT R55, R89, 0x74, R0, 0xfe, !PT ;  /* 0x0000007459377812 */ /* 0x000fc400078efe00 */
[C-C-:B------:R-:W-:Y:S02]  /*6710*/  LOP3.LUT R53, R89.reuse, 0x70, R0.reuse, 0xfe, !PT ;  /* 0x0000007059357812 */ /* 0x140fe400078efe00 */
[C-C-:B------:R-:W-:Y:S02]  /*6720*/  LOP3.LUT R57, R89.reuse, 0x6c, R0.reuse, 0xfe, !PT ;  /* 0x0000006c59397812 */ /* 0x140fe400078efe00 */
[C-C-:B------:R-:W-:Y:S02]  /*6730*/  LOP3.LUT R59, R89.reuse, 0x68, R0.reuse, 0xfe, !PT ;  /* 0x00000068593b7812 */ /* 0x140fe400078efe00 */
[C-C-:B------:R-:W-:Y:S02]  /*6740*/  LOP3.LUT R51, R89.reuse, 0x64, R0.reuse, 0xfe, !PT ;  /* 0x0000006459337812 */ /* 0x140fe400078efe00 */
[C-C-:B------:R-:W-:Y:S02]  /*6750*/  LOP3.LUT R61, R89.reuse, 0x60, R0.reuse, 0xfe, !PT ;  /* 0x00000060593d7812 */ /* 0x140fe400078efe00 */
[----:B------:R-:W-:-:S02]  /*6760*/  LOP3.LUT R65, R89, 0x5c, R0, 0xfe, !PT ;  /* 0x0000005c59417812 */ /* 0x000fc400078efe00 */
[C-C-:B------:R-:W-:Y:S02]  /*6770*/  LOP3.LUT R63, R89.reuse, 0x58, R0.reuse, 0xfe, !PT ;  /* 0x00000058593f7812 */ /* 0x140fe400078efe00 */
[C-C-:B------:R-:W-:Y:S02]  /*6780*/  LOP3.LUT R67, R89.reuse, 0x54, R0.reuse, 0xfe, !PT ;  /* 0x0000005459437812 */ /* 0x140fe400078efe00 */
[C-C-:B------:R-:W-:Y:S02]  /*6790*/  LOP3.LUT R69, R89.reuse, 0x50, R0.reuse, 0xfe, !PT ;  /* 0x0000005059457812 */ /* 0x140fe400078efe00 */
[C-C-:B------:R-:W-:Y:S02]  /*67a0*/  LOP3.LUT R71, R89.reuse, 0x4c, R0.reuse, 0xfe, !PT ;  /* 0x0000004c59477812 */ /* 0x140fe400078efe00 */
[----:B------:R-:W-:Y:S02]  /*67b0*/  LOP3.LUT R73, R89, 0x48, R0, 0xfe, !PT ;  /* 0x0000004859497812 */ /* 0x000fe400078efe00 */
[----:B------:R-:W-:Y:S01]  /*67c0*/  ISETP.LT.AND P2, PT, R2, UR4, !P0 ;  /* 0x0000000402007c0c */ /* 0x000fe2000c741270 */
[----:B------:R-:W-:Y:S01]  /*67d0*/  ULDC UR4, c[0x0][0x22c] ;  /* 0x00008b0000047ab9 */ /* 0x000fe20000000800 */
[----:B------:R-:W-:-:S02]  /*67e0*/  LEA.HI R0, R90, R89, RZ, 0x18 ;  /* 0x000000595a007211 */ /* 0x000fc400078fc0ff */
[-C--:B------:R-:W-:Y:S02]  /*67f0*/  IADD3 R2, P6, R3, R44.reuse, RZ ;  /* 0x0000002c03027210 */ /* 0x080fe40007fde0ff */
[-C--:B------:R-:W-:Y:S01]  /*6800*/  IADD3 R6, P5, R32, R44.reuse, RZ ;  /* 0x0000002c20067210 */ /* 0x080fe20007fbe0ff */
[----:B------:R-:W-:Y:S01]  /*6810*/  VIADD R8, R0, 0x42 ;  /* 0x0000004200087836 */ /* 0x000fe20000000000 */
[----:B------:R-:W-:Y:S02]  /*6820*/  PRMT R17, R7, 0x7773, RZ ;  /* 0x0000777307117816 */ /* 0x000fe400000000ff */
[----:B------:R-:W-:Y:S01]  /*6830*/  LEA.HI.X.SX32 R3, R3, R45, 0x1, P6 ;  /* 0x0000002d03037211 */ /* 0x000fe200030f0eff */
[----:B0-----:R-:W-:Y:S01]  /*6840*/  IMAD R9, R8, R43, RZ ;  /* 0x0000002b08097224 */ /* 0x001fe200078e02ff */
[----:B------:R-:W-:Y:S02]  /*6850*/  LEA.HI.X.SX32 R7, R32, R45, 0x1, P5 ;  /* 0x0000002d20077211 */ /* 0x000fe400028f0eff */
[----:B------:R-:W-:Y:S01]  /*6860*/  PRMT R11, R12, 0x7770, RZ ;  /* 0x000077700c0b7816 */ /* 0x000fe200000000ff */
[----:B------:R0:W-:Y:S01]  /*6870*/  @P2 STG.E.U8 desc[UR14][R2.64], R17 ;  /* 0x0000001102002986 */ /* 0x0001e2000c10110e */
[----:B------:R-:W-:Y:S01]  /*6880*/  ISETP.LT.AND P6, PT, R8, UR4, !P0 ;  /* 0x0000000408007c0c */ /* 0x000fe2000c7c1270 */
[----:B------:R-:W-:Y:S01]  /*6890*/  VIADD R8, R0, 0x46 ;  /* 0x0000004600087836 */ /* 0x000fe20000000000 */
[----:B------:R-:W-:Y:S01]  /*68a0*/  ULDC UR4, c[0x0][0x22c] ;  /* 0x00008b0000047ab9 */ /* 0x000fe20000000800 */
[----:B------:R2:W-:Y:S01]  /*68b0*/  @P4 STG.E.U8 desc[UR14][R6.64], R11 ;  /* 0x0000000b06004986 */ /* 0x0005e2000c10110e */
[----:B-1----:R-:W-:Y:S01]  /*68c0*/  IADD3 R4, P4, R9, R44, RZ ;  /* 0x0000002c09047210 */ /* 0x002fe20007f9e0ff */
[----:B------:R-:W-:Y:S01]  /*68d0*/  IMAD R32, R43, 0x4, R32 ;  /* 0x000000042b207824 */ /* 0x000fe200078e0220 */
[----:B------:R-:W-:-:S02]  /*68e0*/  ISETP.LT.AND P5, PT, R8, UR4, !P0 ;  /* 0x0000000408007c0c */ /* 0x000fc4000c7a1270 */
[----:B------:R-:W-:Y:S01]  /*68f0*/  LEA.HI.X.SX32 R5, R9, R45, 0x1, P4 ;  /* 0x0000002d09057211 */ /* 0x000fe200020f0eff */
[----:B------:R-:W-:Y:S01]  /*6900*/  IMAD R8, R8, R43, RZ ;  /* 0x0000002b08087224 */ /* 0x000fe200078e02ff */
[----:B------:R-:W-:Y:S01]  /*6910*/  PRMT R9, R13, 0x7770, RZ ;  /* 0x000077700d097816 */ /* 0x000fe200000000ff */
[----:B------:R-:W-:Y:S01]  /*6920*/  ULDC UR4, c[0x0][0x22c] ;  /* 0x00008b0000047ab9 */ /* 0x000fe20000000800 */
[-C--:B0-----:R-:W-:Y:S02]  /*6930*/  IADD3 R2, P4, R32, R44.reuse, RZ ;  /* 0x0000002c20027210 */ /* 0x081fe40007f9e0ff */
[----:B------:R-:W-:Y:S01]  /*6940*/  PRMT R19, R14, 0x7770, RZ ;  /* 0x000077700e137816 */ /* 0x000fe200000000ff */
[----:B------:R0:W-:Y:S01]  /*6950*/  @P6 STG.E.U8 desc[UR14][R4.64], R9 ;  /* 0x0000000904006986 */ /* 0x0001e2000c10110e */
[-C--:B------:R-:W-:Y:S01]  /*6960*/  LEA.HI.X.SX32 R3, R32, R45.reuse, 0x1, P4 ;  /* 0x0000002d20037211 */ /* 0x080fe200020f0eff */
[----:B------:R-:W-:Y:S01]  /*6970*/  IMAD R32, R43, 0x4, R32 ;  /* 0x000000042b207824 */ /* 0x000fe200078e0220 */
[----:B------:R-:W-:Y:S01]  /*6980*/  ISETP.LT.AND P1, PT, R73, UR6, !P0 ;  /* 0x0000000649007c0c */ /* 0x000fe2000c721270 */
[----:B------:R-:W-:Y:S01]  /*6990*/  VIADD R16, R0, 0x5a ;  /* 0x0000005a00107836 */ /* 0x000fe20000000000 */
[CC--:B--2---:R-:W-:Y:S01]  /*69a0*/  IADD3 R6, P6, R8.reuse, R44.reuse, RZ ;  /* 0x0000002c08067210 */ /* 0x0c4fe20007fde0ff */
[----:B------:R1:W-:Y:S01]  /*69b0*/  @P3 STG.E.U8 desc[UR14][R2.64], R19 ;  /* 0x0000001302003986 */ /* 0x0003e2000c10110e */
[----:B------:R-:W-:Y:S01]  /*69c0*/  PRMT R17, R15, 0x7770, RZ ;  /* 0x000077700f117816 */ /* 0x000fe200000000ff */
[----:B------:R-:W-:Y:S01]  /*69d0*/  ULDC UR6, c[0x0][0x22c] ;  /* 0x00008b0000067ab9 */ /* 0x000fe20000000800 */
[----:B------:R-:W-:Y:S01]  /*69e0*/  LEA.HI.X.SX32 R7, R8, R45, 0x1, P6 ;  /* 0x0000002d08077211 */ /* 0x000fe200030f0eff */
[----:B------:R-:W-:Y:S01]  /*69f0*/  VIADD R8, R0, 0x4a ;  /* 0x0000004a00087836 */ /* 0x000fe20000000000 */
[----:B0-----:R-:W-:-:S02]  /*6a00*/  IADD3 R4, P3, R32, R44, RZ ;  /* 0x0000002c20047210 */ /* 0x001fc40007f7e0ff */
[----:B------:R-:W-:Y:S01]  /*6a10*/  ISETP.LT.AND P4, PT, R69, UR4, !P0 ;  /* 0x0000000445007c0c */ /* 0x000fe2000c781270 */
[----:B------:R-:W-:Y:S01]  /*6a20*/  ULDC UR4, c[0x0][0x22c] ;  /* 0x00008b0000047ab9 */ /* 0x000fe20000000800 */
[----:B------:R-:W-:Y:S01]  /*6a30*/  LEA.HI.X.SX32 R5, R32, R45, 0x1, P3 ;  /* 0x0000002d20057211 */ /* 0x000fe200018f0eff */
[----:B------:R0:W-:Y:S01]  /*6a40*/  @P5 STG.E.U8 desc[UR14][R6.64], R17 ;  /* 0x0000001106005986 */ /* 0x0001e2000c10110e */
[----:B------:R-:W-:Y:S01]  /*6a50*/  PRMT R11, R12, 0x7771, RZ ;  /* 0x000077710c0b7816 */ /* 0x000fe200000000ff */
[C---:B------:R-:W-:Y:S01]  /*6a60*/  IMAD R9, R8.reuse, R43, RZ ;  /* 0x0000002b08097224 */ /* 0x040fe200078e02ff */
[----:B------:R-:W-:Y:S01]  /*6a70*/  ISETP.LT.AND P5, PT, R8, UR4, !P0 ;  /* 0x0000000408007c0c */ /* 0x000fe2000c7a1270 */
[----:B------:R-:W-:Y:S01]  /*6a80*/  IMAD R32, R43, 0x4, R32 ;  /* 0x000000042b207824 */ /* 0x000fe200078e0220 */
[----:B------:R-:W-:Y:S01]  /*6a90*/  ISETP.LT.AND P2, PT, R71, UR5, !P0 ;  /* 0x0000000547007c0c */ /* 0x000fe2000c741270 */
[----:B------:R2:W-:Y:S01]  /*6aa0*/  @P1 STG.E.U8 desc[UR14][R4.64], R11 ;  /* 0x0000000b04001986 */ /* 0x0005e2000c10110e */
[C---:B-1----:R-:W-:Y:S01]  /*6ab0*/  IADD3 R2, P1, R9.reuse, R44, RZ ;  /* 0x0000002c09027210 */ /* 0x042fe20007f3e0ff */
[----:B------:R-:W-:Y:S01]  /*6ac0*/  VIADD R8, R0, 0x4e ;  /* 0x0000004e00087836 */ /* 0x000fe20000000000 */
[----:B------:R-:W-:Y:S01]  /*6ad0*/  ULDC UR4, c[0x0][0x22c] ;  /* 0x00008b0000047ab9 */ /* 0x000fe20000000800 */
[----:B------:R-:W-:Y:S01]  /*6ae0*/  PRMT R19, R12, 0x7772, RZ ;  /* 0x000077720c137816 */ /* 0x000fe200000000ff */
[----:B------:R-:W-:Y:S01]  /*6af0*/  ULDC UR5, c[0x0][0x22c] ;  /* 0x00008b0000057ab9 */ /* 0x000fe20000000800 */
[----:B------:R-:W-:Y:S01]  /*6b00*/  LEA.HI.X.SX32 R3, R9, R45, 0x1, P1 ;  /* 0x0000002d09037211 */ /* 0x000fe200008f0eff */
[----:B------:R-:W-:Y:S01]  /*6b10*/  IMAD R9, R8, R43, RZ ;  /* 0x0000002b08097224 */ /* 0x000fe200078e02ff */
[----:B0-----:R-:W-:-:S02]  /*6b20*/  PRMT R17, R13, 0x7771, RZ ;  /* 0x000077710d117816 */ /* 0x001fc400000000ff */
[-C--:B------:R-:W-:Y:S02]  /*6b30*/  IADD3 R6, P1, R32, R44.reuse, RZ ;  /* 0x0000002c20067210 */ /* 0x080fe40007f3e0ff */
[----:B------:R-:W-:Y:S01]  /*6b40*/  ISETP.LT.AND P6, PT, R8, UR4, !P0 ;  /* 0x0000000408007c0c */ /* 0x000fe2000c7c1270 */
[----:B------:R0:W-:Y:S01]  /*6b50*/  @P5 STG.E.U8 desc[UR14][R2.64], R17 ;  /* 0x0000001102005986 */ /* 0x0001e2000c10110e */
[-C--:B------:R-:W-:Y:S01]  /*6b60*/  LEA.HI.X.SX32 R7, R32, R45.reuse, 0x1, P1 ;  /* 0x0000002d20077211 */ /* 0x080fe200008f0eff */
[----:B------:R-:W-:Y:S01]  /*6b70*/  VIADD R8, R0, 0x52 ;  /* 0x0000005200087836 */ /* 0x000fe20000000000 */
[----:B--2---:R-:W-:Y:S01]  /*6b80*/  PRMT R11, R14, 0x7771, RZ ;  /* 0x000077710e0b7816 */ /* 0x004fe200000000ff */
[----:B------:R-:W-:Y:S01]  /*6b90*/  ULDC UR4, c[0x0][0x22c] ;  /* 0x00008b0000047ab9 */ /* 0x000fe20000000800 */
[----:B------:R-:W-:Y:S01]  /*6ba0*/  IADD3 R4, P5, R9, R44, RZ ;  /* 0x0000002c09047210 */ /* 0x000fe20007fbe0ff */
[----:B------:R-:W-:Y:S02]  /*6bb0*/  IMAD R32, R43, 0x4, R32 ;  /* 0x000000042b207824 */ /* 0x000fe400078e0220 */
[----:B------:R1:W-:Y:S01]  /*6bc0*/  @P2 STG.E.U8 desc[UR14][R6.64], R11 ;  /* 0x0000000b06002986 */ /* 0x0003e2000c10110e */
[----:B------:R-:W-:-:S02]  /*6bd0*/  LEA.HI.X.SX32 R5, R9, R45, 0x1, P5 ;  /* 0x0000002d09057211 */ /* 0x000fc400028f0eff */
[----:B------:R-:W-:Y:S02]  /*6be0*/  PRMT R9, R15, 0x7771, RZ ;  /* 0x000077710f097816 */ /* 0x000fe400000000ff */
[C---:B------:R-:W-:Y:S01]  /*6bf0*/  ISETP.LT.AND P2, PT, R8.reuse, UR4, !P0 ;  /* 0x0000000408007c0c */ /* 0x040fe2000c741270 */
[----:B------:R-:W-:Y:S01]  /*6c00*/  IMAD R8, R8, R43, RZ ;  /* 0x0000002b08087224 */ /* 0x000fe200078e02ff */
[CC--:B0-----:R-:W-:Y:S01]  /*6c10*/  IADD3 R2, P5, R32.reuse, R44.reuse, RZ ;  /* 0x0000002c20027210 */ /* 0x0c1fe20007fbe0ff */
[----:B------:R0:W-:Y:S01]  /*6c20*/  @P6 STG.E.U8 desc[UR14][R4.64], R9 ;  /* 0x0000000904006986 */ /* 0x0001e2000c10110e */
[----:B------:R-:W-:Y:S01]  /*6c30*/  ISETP.LT.AND P3, PT, R67, UR5, !P0 ;  /* 0x0000000543007c0c */ /* 0x000fe2000c761270 */
[----:B------:R-:W-:Y:S01]  /*6c40*/  ULDC UR4, c[0x0][0x22c] ;  /* 0x00008b0000047ab9 */ /* 0x000fe20000000800 */
[-C--:B------:R-:W-:Y:S02]  /*6c50*/  LEA.HI.X.SX32 R3, R32, R45.reuse, 0x1, P5 ;  /* 0x0000002d20037211 */ /* 0x080fe400028f0eff */
[C---:B-1----:R-:W-:Y:S01]  /*6c60*/  IADD3 R6, P6, R8.reuse, R44, RZ ;  /* 0x0000002c08067210 */ /* 0x042fe20007fde0ff */
[----:B------:R-:W-:Y:S01]  /*6c70*/  IMAD R32, R43, 0x4, R32 ;  /* 0x000000042b207824 */ /* 0x000fe200078e0220 */
[----:B------:R-:W-:Y:S01]  /*6c80*/  PRMT R11, R13, 0x7772, RZ ;  /* 0x000077720d0b7816 */ /* 0x000fe200000000ff */
[----:B------:R-:W-:Y:S01]  /*6c90*/  ULDC UR5, c[0x0][0x22c] ;  /* 0x00008b0000057ab9 */ /* 0x000fe20000000800 */
[----:B------:R-:W-:Y:S01]  /*6ca0*/  LEA.HI.X.SX32 R7, R8, R45, 0x1, P6 ;  /* 0x0000002d08077211 */ /* 0x000fe200030f0eff */
[----:B------:R1:W-:Y:S01]  /*6cb0*/  @P4 STG.E.U8 desc[UR14][R2.64], R19 ;  /* 0x0000001302004986 */ /* 0x0003e2000c10110e */
[----:B0-----:R-:W-:-:S03]  /*6cc0*/  VIADD R4, R0, 0x56 ;  /* 0x0000005600047836 */ /* 0x001fc60000000000 */
[----:B------:R-:W-:Y:S01]  /*6cd0*/  @P2 STG.E.U8 desc[UR14][R6.64], R11 ;  /* 0x0000000b06002986 */ /* 0x000fe2000c10110e */
[CC--:B------:R-:W-:Y:S02]  /*6ce0*/  IADD3 R8, P2, R32.reuse, R44.reuse, RZ ;  /* 0x0000002c20087210 */ /* 0x0c0fe40007f5e0ff */
[----:B------:R-:W-:Y:S01]  /*6cf0*/  ISETP.LT.AND P5, PT, R65, UR4, !P0 ;  /* 0x0000000441007c0c */ /* 0x000fe2000c7a1270 */
[----:B------:R-:W-:Y:S01]  /*6d00*/  ULDC UR4, c[0x0][0x22c] ;  /* 0x00008b0000047ab9 */ /* 0x000fe20000000800 */
[----:B------:R-:W-:Y:S02]  /*6d10*/  LEA.HI.X.SX32 R9, R32, R45, 0x1, P2 ;  /* 0x0000002d20097211 */ /* 0x000fe400010f0eff */
[----:B------:R-:W-:Y:S02]  /*6d20*/  PRMT R17, R14, 0x7772, RZ ;  /* 0x000077720e117816 */ /* 0x000fe400000000ff */
[C---:B------:R-:W-:Y:S01]  /*6d30*/  ISETP.LT.AND P4, PT, R4.reuse, UR4, !P0 ;  /* 0x0000000404007c0c */ /* 0x040fe2000c781270 */
[----:B------:R-:W-:Y:S01]  /*6d40*/  IMAD R4, R4, R43, RZ ;  /* 0x0000002b04047224 */ /* 0x000fe200078e02ff */
[----:B------:R-:W-:Y:S01]  /*6d50*/  ULDC UR4, c[0x0][0x22c] ;  /* 0x00008b0000047ab9 */ /* 0x000fe20000000800 */
[----:B------:R0:W-:Y:S03]  /*6d60*/  @P3 STG.E.U8 desc[UR14][R8.64], R17 ;  /* 0x0000001108003986 */ /* 0x0001e6000c10110e */
[----:B-1----:R-:W-:-:S04]  /*6d70*/  IADD3 R2, P3, R4, R44, RZ ;  /* 0x0000002c04027210 */ /* 0x002fc80007f7e0ff */
[----:B------:R-:W-:Y:S02]  /*6d80*/  LEA.HI.X.SX32 R3, R4, R45, 0x1, P3 ;  /* 0x0000002d04037211 */ /* 0x000fe400018f0eff */
[----:B------:R-:W1:Y:S01]  /*6d90*/  LDS.128 R4, [R42] ;  /* 0x000000002a047984 */ /* 0x000e620000000c00 */
[----:B------:R-:W-:Y:S01]  /*6da0*/  IMAD R32, R43, 0x4, R32 ;  /* 0x000000042b207824 */ /* 0x000fe200078e0220 */
[C---:B------:R-:W-:Y:S01]  /*6db0*/  ISETP.LT.AND P6, PT, R16.reuse, UR4, !P0 ;  /* 0x0000000410007c0c */ /* 0x040fe2000c7c1270 */
[----:B------:R-:W-:Y:S01]  /*6dc0*/  IMAD R16, R16, R43, RZ ;  /* 0x0000002b10107224 */ /* 0x000fe200078e02ff */
[----:B------:R-:W-:Y:S01]  /*6dd0*/  ISETP.LT.AND P1, PT, R63, UR5, !P0 ;  /* 0x000000053f007c0c */ /* 0x000fe2000c721270 */
[----:B------:R-:W-:Y:S01]  /*6de0*/  ULDC UR4, c[0x0][0x22c] ;  /* 0x00008b0000047ab9 */ /* 0x000fe20000000800 */
[----:B------:R-:W-:Y:S01]  /*6df0*/  IADD3 R10, P3, R32, R44, RZ ;  /* 0x0000002c200a7210 */ /* 0x000fe20007f7e0ff */
[----:B------:R-:W-:Y:S01]  /*6e00*/  ULDC UR5, c[0x0][0x22c] ;  /* 0x00008b0000057ab9 */ /* 0x000fe20000000800 */
[----:B0-----:R-:W-:Y:S01]  /*6e10*/  PRMT R17, R12, 0x7773, RZ ;  /* 0x000077730c117816 */ /* 0x001fe200000000ff */
[----:B------:R-:W-:Y:S01]  /*6e20*/  VIADD R12, R0, 0x5e ;  /* 0x0000005e000c7836 */ /* 0x000fe20000000000 */
[----:B------:R-:W-:-:S02]  /*6e30*/  LEA.HI.X.SX32 R11, R32, R45, 0x1, P3 ;  /* 0x0000002d200b7211 */ /* 0x000fc400018f0eff */
[C---:B------:R-:W-:Y:S02]  /*6e40*/  IADD3 R8, P3, R16.reuse, R44, RZ ;  /* 0x0000002c10087210 */ /* 0x040fe40007f7e0ff */
[----:B------:R-:W-:Y:S01]  /*6e50*/  PRMT R19, R15, 0x7772, RZ ;  /* 0x000077720f137816 */ /* 0x000fe200000000ff */
[----:B------:R-:W-:Y:S01]  /*6e60*/  IMAD R32, R43, 0x4, R32 ;  /* 0x000000042b207824 */ /* 0x000fe200078e0220 */
[----:B------:R-:W-:Y:S02]  /*6e70*/  LEA.HI.X.SX32 R9, R16, R45, 0x1, P3 ;  /* 0x0000002d10097211 */ /* 0x000fe400018f0eff */
[----:B------:R-:W-:Y:S02]  /*6e80*/  PRMT R13, R13, 0x7773, RZ ;  /* 0x000077730d0d7816 */ /* 0x000fe400000000ff */
[C---:B------:R-:W-:Y:S01]  /*6e90*/  ISETP.LT.AND P3, PT, R12.reuse, UR4, !P0 ;  /* 0x000000040c007c0c */ /* 0x040fe2000c761270 */
[----:B------:R-:W-:Y:S01]  /*6ea0*/  IMAD R12, R12, R43, RZ ;  /* 0x0000002b0c0c7224 */ /* 0x000fe200078e02ff */
[----:B------:R0:W-:Y:S01]  /*6eb0*/  @P4 STG.E.U8 desc[UR14][R2.64], R19 ;  /* 0x0000001302004986 */ /* 0x0001e2000c10110e */
[----:B------:R-:W-:Y:S01]  /*6ec0*/  PRMT R15, R15, 0x7773, RZ ;  /* 0x000077730f0f7816 */ /* 0x000fe200000000ff */
[----:B------:R-:W-:-:S02]  /*6ed0*/  ULDC UR4, c[0x0][0x22c] ;  /* 0x00008b0000047ab9 */ /* 0x000fc40000000800 */
[----:B------:R2:W-:Y:S04]  /*6ee0*/  @P1 STG.E.U8 desc[UR14][R10.64], R17 ;  /* 0x000000110a001986 */ /* 0x0005e8000c10110e */
[----:B------:R3:W-:Y:S01]  /*6ef0*/  @P6 STG.E.U8 desc[UR14][R8.64], R13 ;  /* 0x0000000d08006986 */ /* 0x0007e2000c10110e */
[-C--:B0-----:R-:W-:Y:S02]  /*6f00*/  IADD3 R2, P1, R32, R44.reuse, RZ ;  /* 0x0000002c20027210 */ /* 0x081fe40007f3e0ff */
[----:B--2---:R-:W-:Y:S02]  /*6f10*/  IADD3 R10, P6, R12, R44, RZ ;  /* 0x0000002c0c0a7210 */ /* 0x004fe40007fde0ff */
[-C--:B------:R-:W-:Y:S02]  /*6f20*/  LEA.HI.X.SX32 R3, R32, R45.reuse, 0x1, P1 ;  /* 0x0000002d20037211 */ /* 0x080fe400008f0eff */
[----:B------:R-:W-:Y:S01]  /*6f30*/  PRMT R17, R14, 0x7773, RZ ;  /* 0x000077730e117816 */ /* 0x000fe200000000ff */
[----:B------:R-:W-:Y:S01]  /*6f40*/  IMAD R32, R43, 0x4, R32 ;  /* 0x000000042b207824 */ /* 0x000fe200078e0220 */
[----:B------:R-:W-:-:S02]  /*6f50*/  LEA.HI.X.SX32 R11, R12, R45, 0x1, P6 ;  /* 0x0000002d0c0b7211 */ /* 0x000fc400030f0eff */
[----:B------:R-:W-:Y:S01]  /*6f60*/  ISETP.LT.AND P2, PT, R61, UR5, !P0 ;  /* 0x000000053d007c0c */ /* 0x000fe2000c741270 */
[----:B------:R0:W-:Y:S01]  /*6f70*/  @P5 STG.E.U8 desc[UR14][R2.64], R17 ;  /* 0x0000001102005986 */ /* 0x0001e2000c10110e */
[----:B------:R-:W-:Y:S01]  /*6f80*/  VIADD R12, R0, 0x62 ;  /* 0x00000062000c7836 */ /* 0x000fe20000000000 */
[----:B------:R-:W-:Y:S01]  /*6f90*/  ISETP.LT.AND P1, PT, R59, UR4, !P0 ;  /* 0x000000043b007c0c */ /* 0x000fe2000c721270 */
[----:B------:R-:W-:Y:S01]  /*6fa0*/  ULDC UR4, c[0x0][0x22c] ;  /* 0x00008b0000047ab9 */ /* 0x000fe20000000800 */
[----:B------:R2:W-:Y:S01]  /*6fb0*/  @P3 STG.E.U8 desc[UR14][R10.64], R15 ;  /* 0x0000000f0a003986 */ /* 0x0005e2000c10110e */
[----:B---3--:R-:W-:Y:S01]  /*6fc0*/  IADD3 R8, P3, R32, R44, RZ ;  /* 0x0000002c20087210 */ /* 0x008fe20007f7e0ff */
[----:B------:R-:W-:Y:S01]  /*6fd0*/  IMAD R13, R12, R43, RZ ;  /* 0x0000002b0c0d7224 */ /* 0x000fe200078e02ff */
[----:B------:R-:W-:Y:S01]  /*6fe0*/  ULDC UR5, c[0x0][0x22c] ;  /* 0x00008b0000057ab9 */ /* 0x000fe20000000800 */
[----:B-1----:R-:W-:Y:S02]  /*6ff0*/  PRMT R19, R4, 0x7770, RZ ;  /* 0x0000777004137816 */ /* 0x002fe400000000ff */
[----:B------:R-:W-:Y:S01]  /*7000*/  LEA.HI.X.SX32 R9, R32, R45, 0x1, P3 ;  /* 0x0000002d20097211 */ /* 0x000fe200018f0eff */
[----:B------:R-:W-:Y:S01]  /*7010*/  IMAD R32, R43, 0x4, R32 ;  /* 0x000000042b207824 */ /* 0x000fe200078e0220 */
[----:B------:R-:W-:Y:S01]  /*7020*/  ISETP.LT.AND P6, PT, R12, UR4, !P0 ;  /* 0x000000040c007c0c */ /* 0x000fe2000c7c1270 */
[----:B------:R-:W-:Y:S01]  /*7030*/  VIADD R12, R0, 0x66 ;  /* 0x00000066000c7836 */ /* 0x000fe20000000000 */
[----:B------:R-:W-:-:S02]  /*7040*/  ISETP.LT.AND P4, PT, R51, UR5, !P0 ;  /* 0x0000000533007c0c */ /* 0x000fc4000c781270 */
[CC--:B0-----:R-:W-:Y:S01]  /*7050*/  IADD3 R2, P5, R13.reuse, R44.reuse, RZ ;  /* 0x0000002c0d027210 */ /* 0x0c1fe20007fbe0ff */
[----:B------:R0:W-:Y:S01]  /*7060*/  @P2 STG.E.U8 desc[UR14][R8.64], R19 ;  /* 0x0000001308002986 */ /* 0x0001e2000c10110e */
[----:B------:R-:W-:Y:S01]  /*7070*/  ULDC UR4, c[0x0][0x22c] ;  /* 0x00008b0000047ab9 */ /* 0x000fe20000000800 */
[----:B--2---:R-:W-:Y:S01]  /*7080*/  IADD3 R10, P2, R32, R44, RZ ;  /* 0x0000002c200a7210 */ /* 0x004fe20007f5e0ff */
[----:B------:R-:W-:Y:S01]  /*7090*/  ULDC UR5, c[0x0][0x22c] ;  /* 0x00008b0000057ab9 */ /* 0x000fe20000000800 */
[----:B------:R-:W-:Y:S02]  /*70a0*/  LEA.HI.X.SX32 R3, R13, R45, 0x1, P5 ;  /* 0x0000002d0d037211 */ /* 0x000fe400028f0eff */
[C---:B------:R-:W-:Y:S01]  /*70b0*/  ISETP.LT.AND P5, PT, R12.reuse, UR4, !P0 ;  /* 0x000000040c007c0c */ /* 0x040fe2000c7a1270 */
[----:B------:R-:W-:Y:S01]  /*70c0*/  ULDC UR4, c[0x0][0x22c] ;  /* 0x00008b0000047ab9 */ /* 0x000fe20000000800 */
[----:B------:R-:W-:Y:S01]  /*70d0*/  PRMT R15, R5, 0x7770, RZ ;  /* 0x00007770050f7816 */ /* 0x000fe200000000ff */
[----:B0-----:R-:W-:Y:S01]  /*70e0*/  IMAD R9, R12, R43, RZ ;  /* 0x0000002b0c097224 */ /* 0x001fe200078e02ff */
[----:B------:R-:W-:Y:S01]  /*70f0*/  LEA.HI.X.SX32 R11, R32, R45, 0x1, P2 ;  /* 0x0000002d200b7211 */ /* 0x000fe200010f0eff */
[----:B------:R-:W-:Y:S01]  /*7100*/  VIADD R12, R0, 0x6a ;  /* 0x0000006a000c7836 */ /* 0x000fe20000000000 */
[----:B------:R-:W-:-:S02]  /*7110*/  PRMT R13, R6, 0x7770, RZ ;  /* 0x00007770060d7816 */ /* 0x000fc400000000ff */
[-C--:B------:R-:W-:Y:S01]  /*7120*/  IADD3 R8, P2, R9, R44.reuse, RZ ;  /* 0x0000002c09087210 */ /* 0x080fe20007f5e0ff */
[----:B------:R0:W-:Y:S01]  /*7130*/  @P6 STG.E.U8 desc[UR14][R2.64], R15 ;  /* 0x0000000f02006986 */ /* 0x0001e2000c10110e */
[----:B------:R-:W-:Y:S01]  /*7140*/  IMAD R32, R43, 0x4, R32 ;  /* 0x000000042b207824 */ /* 0x000fe200078e0220 */
[----:B------:R-:W-:Y:S02]  /*7150*/  PRMT R17, R7, 0x7770, RZ ;  /* 0x0000777007117816 */ /* 0x000fe400000000ff */
[----:B------:R1:W-:Y:S01]  /*7160*/  @P4 STG.E.U8 desc[UR14][R10.64], R13 ;  /* 0x0000000d0a004986 */ /* 0x0003e2000c10110e */
[C---:B------:R-:W-:Y:S01]  /*7170*/  ISETP.LT.AND P4, PT, R12.reuse, UR4, !P0 ;  /* 0x000000040c007c0c */ /* 0x040fe2000c781270 */
[----:B------:R-:W-:Y:S01]  /*7180*/  IMAD R12, R12, R43, RZ ;  /* 0x0000002b0c0c7224 */ /* 0x000fe200078e02ff */
[----:B------:R-:W-:Y:S01]  /*7190*/  LEA.HI.X.SX32 R9, R9, R45, 0x1, P2 ;  /* 0x0000002d09097211 */ /* 0x000fe200010f0eff */
[----:B------:R-:W-:Y:S01]  /*71a0*/  ULDC UR4, c[0x0][0x22c] ;  /* 0x00008b0000047ab9 */ /* 0x000fe20000000800 */
[----:B0-----:R-:W-:-:S03]  /*71b0*/  IADD3 R2, P6, R32, R44, RZ ;  /* 0x0000002c20027210 */ /* 0x001fc60007fde0ff */
[----:B------:R0:W-:Y:S01]  /*71c0*/  @P5 STG.E.U8 desc[UR14][R8.64], R17 ;  /* 0x0000001108005986 */ /* 0x0001e2000c10110e */
[-C--:B-1----:R-:W-:Y:S02]  /*71d0*/  IADD3 R10, P5, R12, R44.reuse, RZ ;  /* 0x0000002c0c0a7210 */ /* 0x082fe40007fbe0ff */
[-C--:B------:R-:W-:Y:S02]  /*71e0*/  LEA.HI.X.SX32 R3, R32, R45.reuse, 0x1, P6 ;  /* 0x0000002d20037211 */ /* 0x080fe400030f0eff */
[----:B------:R-:W-:Y:S01]  /*71f0*/  PRMT R15, R4, 0x7771, RZ ;  /* 0x00007771040f7816 */ /* 0x000fe200000000ff */
[----:B------:R-:W-:Y:S01]  /*7200*/  IMAD R32, R43, 0x4, R32 ;  /* 0x000000042b207824 */ /* 0x000fe200078e0220 */
[----:B------:R-:W-:Y:S01]  /*7210*/  LEA.HI.X.SX32 R11, R12, R45, 0x1, P5 ;  /* 0x0000002d0c0b7211 */ /* 0x000fe200028f0eff */
[----:B------:R-:W-:Y:S01]  /*7220*/  VIADD R14, R0, 0x6e ;  /* 0x0000006e000e7836 */ /* 0x000fe20000000000 */
[----:B------:R-:W-:Y:S02]  /*7230*/  PRMT R13, R5, 0x7771, RZ ;  /* 0x00007771050d7816 */ /* 0x000fe400000000ff */
[----:B------:R-:W-:Y:S01]  /*7240*/  ISETP.LT.AND P3, PT, R57, UR5, !P0 ;  /* 0x0000000539007c0c */ /* 0x000fe2000c761270 */
[----:B------:R1:W-:Y:S01]  /*7250*/  @P1 STG.E.U8 desc[UR14][R2.64], R15 ;  /* 0x0000000f02001986 */ /* 0x0003e2000c10110e */
[----:B------:R-:W-:Y:S01]  /*7260*/  ISETP.LT.AND P5, PT, R55, UR4, !P0 ;  /* 0x0000000437007c0c */ /* 0x000fe2000c7a1270 */
[----:B------:R-:W-:Y:S01]  /*7270*/  ULDC UR4, c[0x0][0x22c] ;  /* 0x00008b0000047ab9 */ /* 0x000fe20000000800 */
[-C--:B0-----:R-:W-:Y:S01]  /*7280*/  IADD3 R8, P6, R32, R44.reuse, RZ ;  /* 0x0000002c20087210 */ /* 0x081fe20007fde0ff */
[----:B------:R0:W-:Y:S01]  /*7290*/  @P4 STG.E.U8 desc[UR14][R10.64], R13 ;  /* 0x0000000d0a004986 */ /* 0x0001e2000c10110e */
[C---:B------:R-:W-:Y:S01]  /*72a0*/  ISETP.LT.AND P4, PT, R14.reuse, UR4, !P0 ;  /* 0x000000040e007c0c */ /* 0x040fe2000c781270 */
[----:B------:R-:W-:Y:S01]  /*72b0*/  IMAD R14, R14, R43, RZ ;  /* 0x0000002b0e0e7224 */ /* 0x000fe200078e02ff */
[----:B------:R-:W-:Y:S01]  /*72c0*/  ULDC UR5, c[0x0][0x22c] ;  /* 0x00008b0000057ab9 */ /* 0x000fe20000000800 */
[----:B------:R-:W-:Y:S01]  /*72d0*/  VIADD R12, R0, 0x72 ;  /* 0x00000072000c7836 */ /* 0x000fe20000000000 */
[----:B------:R-:W-:Y:S01]  /*72e0*/  ISETP.LT.AND P2, PT, R53, UR5, !P0 ;  /* 0x0000000535007c0c */ /* 0x000fe2000c741270 */
[----:B------:R-:W-:Y:S01]  /*72f0*/  ULDC UR5, c[0x0][0x22c] ;  /* 0x00008b0000057ab9 */ /* 0x000fe20000000800 */
[----:B------:R-:W-:Y:S01]  /*7300*/  LEA.HI.X.SX32 R9, R32, R45, 0x1, P6 ;  /* 0x0000002d20097211 */ /* 0x000fe200030f0eff */
[----:B------:R-:W-:Y:S01]  /*7310*/  IMAD R32, R43, 0x4, R32 ;  /* 0x000000042b207824 */ /* 0x000fe200078e0220 */
[----:B------:R-:W-:Y:S01]  /*7320*/  PRMT R21, R6, 0x7771, RZ ;  /* 0x0000777106157816 */ /* 0x000fe200000000ff */
[----:B------:R-:W-:Y:S01]  /*7330*/  ULDC UR4, c[0x0][0x22c] ;  /* 0x00008b0000047ab9 */ /* 0x000fe20000000800 */
[-C--:B-1----:R-:W-:Y:S01]  /*7340*/  IADD3 R2, P6, R14, R44.reuse, RZ ;  /* 0x0000002c0e027210 */ /* 0x082fe20007fde0ff */
[C---:B0-----:R-:W-:Y:S01]  /*7350*/  IMAD R13, R12.reuse, R43, RZ ;  /* 0x0000002b0c0d7224 */ /* 0x041fe200078e02ff */
[----:B------:R-:W-:Y:S01]  /*7360*/  ISETP.LT.AND P1, PT, R12, UR5, !P0 ;  /* 0x000000050c007c0c */ /* 0x000fe2000c721270 */
[----:B------:R0:W-:Y:S01]  /*7370*/  @P3 STG.E.U8 desc[UR14][R8.64], R21 ;  /* 0x0000001508003986 */ /* 0x0001e2000c10110e */
[----:B------:R-:W-:Y:S01]  /*7380*/  IADD3 R10, P3, R32, R44, RZ ;  /* 0x0000002c200a7210 */ /* 0x000fe20007f7e0ff */
[----:B------:R-:W-:Y:S01]  /*7390*/  ULDC UR5, c[0x0][0x22c] ;  /* 0x00008b0000057ab9 */ /* 0x000fe20000000800 */
[----:B------:R-:W-:-:S02]  /*73a0*/  LEA.HI.X.SX32 R3, R14, R45, 0x1, P6 ;  /* 0x0000002d0e037211 */ /* 0x000fc400030f0eff */
[----:B------:R-:W-:Y:S02]  /*73b0*/  IADD3 R12, P6, R13, R44, RZ ;  /* 0x0000002c0d0c7210 */ /* 0x000fe40007fde0ff */
[----:B------:R-:W-:Y:S01]  /*73c0*/  PRMT R19, R7, 0x7771, RZ ;  /* 0x0000777107137816 */ /* 0x000fe200000000ff */
[----:B------:R-:W-:Y:S01]  /*73d0*/  VIADD R14, R0, 0x76 ;  /* 0x00000076000e7836 */ /* 0x000fe20000000000 */
[-C--:B------:R-:W-:Y:S02]  /*73e0*/  LEA.HI.X.SX32 R11, R32, R45.reuse, 0x1, P3 ;  /* 0x0000002d200b7211 */ /* 0x080fe400018f0eff */
[----:B------:R-:W-:Y:S01]  /*73f0*/  PRMT R17, R4, 0x7772, RZ ;  /* 0x0000777204117816 */ /* 0x000fe200000000ff */
[----:B------:R-:W-:Y:S01]  /*7400*/  IMAD R32, R43, 0x4, R32 ;  /* 0x000000042b207824 */ /* 0x000fe200078e0220 */
[----:B------:R-:W-:Y:S02]  /*7410*/  LEA.HI.X.SX32 R13, R13, R45, 0x1, P6 ;  /* 0x0000002d0d0d7211 */ /* 0x000fe400030f0eff */
[----:B------:R-:W-:Y:S01]  /*7420*/  PRMT R15, R5, 0x7772, RZ ;  /* 0x00007772050f7816 */ /* 0x000fe200000000ff */
[----:B------:R1:W-:Y:S01]  /*7430*/  @P4 STG.E.U8 desc[UR14][R2.64], R19 ;  /* 0x0000001302004986 */ /* 0x0003e2000c10110e */
[----:B------:R-:W-:Y:S01]  /*7440*/  ISETP.LT.AND P3, PT, R47, UR4, !P0 ;  /* 0x000000042f007c0c */ /* 0x000fe2000c761270 */
[----:B------:R-:W-:Y:S01]  /*7450*/  ULDC UR4, c[0x0][0x22c] ;  /* 0x00008b0000047ab9 */ /* 0x000fe20000000800 */
[----:B0-----:R-:W-:Y:S01]  /*7460*/  VIADD R8, R0, 0x7a ;  /* 0x0000007a00087836 */ /* 0x001fe20000000000 */
[----:B------:R0:W-:Y:S01]  /*7470*/  @P2 STG.E.U8 desc[UR14][R10.64], R17 ;  /* 0x000000110a002986 */ /* 0x0001e2000c10110e */
[----:B------:R-:W-:Y:S01]  /*7480*/  ISETP.LT.AND P4, PT, R14, UR4, !P0 ;  /* 0x000000040e007c0c */ /* 0x000fe2000c781270 */
[----:B------:R-:W-:Y:S01]  /*7490*/  VIADD R0, R0, 0x7e ;  /* 0x0000007e00007836 */ /* 0x000fe20000000000 */
[----:B------:R-:W-:Y:S01]  /*74a0*/  ULDC UR4, c[0x0][0x22c] ;  /* 0x00008b0000047ab9 */ /* 0x000fe20000000800 */
[----:B------:R2:W-:Y:S01]  /*74b0*/  @P1 STG.E.U8 desc[UR14][R12.64], R15 ;  /* 0x0000000f0c001986 */ /* 0x0005e2000c10110e */
[----:B------:R-:W-:-:S02]  /*74c0*/  IMAD R14, R14, R43, RZ ;  /* 0x0000002b0e0e7224 */ /* 0x000fc400078e02ff */
[C---:B------:R-:W-:Y:S01]  /*74d0*/  IMAD R16, R43.reuse, 0x4, R32 ;  /* 0x000000042b107824 */ /* 0x040fe200078e0220 */
[-C--:B-1----:R-:W-:Y:S02]  /*74e0*/  IADD3 R2, P1, R32, R44.reuse, RZ ;  /* 0x0000002c20027210 */ /* 0x082fe40007f3e0ff */
[----:B------:R-:W-:Y:S01]  /*74f0*/  ISETP.LT.AND P2, PT, R8, UR5, !P0 ;  /* 0x0000000508007c0c */ /* 0x000fe2000c741270 */
[----:B0-----:R-:W-:Y:S01]  /*7500*/  IMAD R17, R0, R43, RZ ;  /* 0x0000002b00117224 */ /* 0x001fe200078e02ff */
[----:B------:R-:W-:Y:S02]  /*7510*/  LEA.HI.X.SX32 R3, R32, R45, 0x1, P1 ;  /* 0x0000002d20037211 */ /* 0x000fe400008f0eff */
[-C--:B------:R-:W-:Y:S01]  /*7520*/  IADD3 R10, P1, R16, R44.reuse, RZ ;  /* 0x0000002c100a7210 */ /* 0x080fe20007f3e0ff */
[----:B--2---:R-:W-:Y:S01]  /*7530*/  IMAD R13, R8, R43, RZ ;  /* 0x0000002b080d7224 */ /* 0x004fe200078e02ff */
[----:B------:R-:W-:Y:S01]  /*7540*/  IADD3 R8, P6, R14, R44, RZ ;  /* 0x0000002c0e087210 */ /* 0x000fe20007fde0ff */
[----:B------:R-:W-:Y:S01]  /*7550*/  IMAD R43, R43, 0x4, R16 ;  /* 0x000000042b2b7824 */ /* 0x000fe200078e0210 */
[----:B------:R-:W-:-:S02]  /*7560*/  LEA.HI.X.SX32 R11, R16, R45, 0x1, P1 ;  /* 0x0000002d100b7211 */ /* 0x000fc400008f0eff */
[-C--:B------:R-:W-:Y:S02]  /*7570*/  LEA.HI.X.SX32 R9, R14, R45.reuse, 0x1, P6 ;  /* 0x0000002d0e097211 */ /* 0x080fe400030f0eff */
[-C--:B------:R-:W-:Y:S02]  /*7580*/  IADD3 R14, P1, R43, R44.reuse, RZ ;  /* 0x0000002c2b0e7210 */ /* 0x080fe40007f3e0ff */
[----:B------:R-:W-:Y:S02]  /*7590*/  IADD3 R12, P6, R13, R44, RZ ;  /* 0x0000002c0d0c7210 */ /* 0x000fe40007fde0ff */
[-C--:B------:R-:W-:Y:S02]  /*75a0*/  LEA.HI.X.SX32 R15, R43, R45.reuse, 0x1, P1 ;  /* 0x0000002d2b0f7211 */ /* 0x080fe400008f0eff */
[----:B------:R-:W-:Y:S02]  /*75b0*/  ISETP.LT.AND P1, PT, R49, UR6, !P0 ;  /* 0x0000000631007c0c */ /* 0x000fe4000c721270 */
[----:B------:R-:W-:-:S02]  /*75c0*/  LEA.HI.X.SX32 R13, R13, R45, 0x1, P6 ;  /* 0x0000002d0d0d7211 */ /* 0x000fc400030f0eff */
[----:B------:R-:W-:Y:S02]  /*75d0*/  ISETP.LT.AND P0, PT, R0, UR4, !P0 ;  /* 0x0000000400007c0c */ /* 0x000fe4000c701270 */
[----:B------:R-:W-:Y:S02]  /*75e0*/  IADD3 R44, P6, R17, R44, RZ ;  /* 0x0000002c112c7210 */ /* 0x000fe40007fde0ff */
[----:B------:R-:W-:Y:S02]  /*75f0*/  PRMT R23, R6, 0x7772, RZ ;  /* 0x0000777206177816 */ /* 0x000fe400000000ff */
[----:B------:R-:W-:Y:S02]  /*7600*/  PRMT R21, R7, 0x7772, RZ ;  /* 0x0000777207157816 */ /* 0x000fe400000000ff */
[----:B------:R-:W-:Y:S02]  /*7610*/  LEA.HI.X.SX32 R45, R17, R45, 0x1, P6 ;  /* 0x0000002d112d7211 */ /* 0x000fe400030f0eff */
[----:B------:R-:W-:-:S02]  /*7620*/  PRMT R19, R4, 0x7773, RZ ;  /* 0x0000777304137816 */ /* 0x000fc400000000ff */
[----:B------:R-:W-:Y:S01]  /*7630*/  PRMT R17, R5, 0x7773, RZ ;  /* 0x0000777305117816 */ /* 0x000fe200000000ff */
[----:B------:R0:W-:Y:S01]  /*7640*/  @P5 STG.E.U8 desc[UR14][R2.64], R23 ;  /* 0x0000001702005986 */ /* 0x0001e2000c10110e */
[----:B------:R-:W-:-:S03]  /*7650*/  PRMT R5, R6, 0x7773, RZ ;  /* 0x0000777306057816 */ /* 0x000fc600000000ff */
[----:B------:R0:W-:Y:S04]  /*7660*/  @P4 STG.E.U8 desc[UR14][R8.64], R21 ;  /* 0x0000001508004986 */ /* 0x0001e8000c10110e */
[----:B------:R0:W-:Y:S04]  /*7670*/  @P3 STG.E.U8 desc[UR14][R10.64], R19 ;  /* 0x000000130a003986 */ /* 0x0001e8000c10110e */
[----:B------:R0:W-:Y:S01]  /*7680*/  @P2 STG.E.U8 desc[UR14][R12.64], R17 ;  /* 0x000000110c002986 */ /* 0x0001e2000c10110e */
[----:B------:R-:W-:-:S03]  /*7690*/  PRMT R7, R7, 0x7773, RZ ;  /* 0x0000777307077816 */ /* 0x000fc600000000ff */
[----:B------:R0:W-:Y:S01]  /*76a0*/  @P1 STG.E.U8 desc[UR14][R14.64], R5 ;  /* 0x000000050e001986 */ /* 0x0001e2000c10110e */
[----:B------:R-:W-:Y:S05]  /*76b0*/  @!P0 EXIT ;  /* 0x000000000000894d */ /* 0x000fea0003800000 */
[----:B------:R-:W-:Y:S01]  /*76c0*/  STG.E.U8 desc[UR14][R44.64], R7 ;  /* 0x000000072c007986 */ /* 0x000fe2000c10110e */
[----:B------:R-:W-:Y:S05]  /*76d0*/  EXIT ;  /* 0x000000000000794d */ /* 0x000fea0003800000 */
.L_x_3:
[----:B------:R-:W-:-:S00]  /*76e0*/  BRA `(.L_x_3) ;  /* 0xfffffffc00fc7947 */ /* 0x000fc0000383ffff */
[----:B------:R-:W-:-:S00]  /*76f0*/  NOP ;  /* 0x0000000000007918 */ /* 0x000fc00000000000 */
        /* <DEDUP_REMOVED lines=8> */
.L_x_4:


//--------------------- .nv.shared.matmul_kernel  --------------------------
	.section	.nv.shared.matmul_kernel,"aw",@nobits
	.sectionflags	@""
	.align	16
	.zero		1024


//--------------------- .nv.shared.reserved.0     --------------------------
	.section	.nv.shared.reserved.0,"aw",@nobits
	.weak		__nv_reservedSMEM_offset_0_alias
	.size		__nv_reservedSMEM_offset_0_alias, 0, 0
	.other		__nv_reservedSMEM_offset_0_alias,@"STO_CUDA_RESERVED_SHARED STV_DEFAULT"
__nv_reservedSMEM_offset_0_alias:
	.zero		0


//--------------------- .nv.constant0.matmul_kernel --------------------------
	.section	.nv.constant0.matmul_kernel,"a",@progbits
	.sectionflags	@""
	.align	4
.nv.constant0.matmul_kernel:
	.zero		608


//--------------------- SYMBOLS --------------------------

	.type		.nv.reservedSmem.offset0,@object
	.size		.nv.reservedSmem.offset0,0x4
